	.target	sm_100a

	.elftype	@"ET_EXEC"


//--------------------- .note.nv.tkinfo           --------------------------
	.section	.note.nv.tkinfo,"",@"SHT_NOTE"
	.sectionflags	@"SHF_NOTE_NV_TKINFO"
	.tkinfo
        /*0018*/ 	.word	0x00000002
        /*0030*/ 	.string	""
        /*0030*/ 	.string	"ptxas"
        /*0030*/ 	.string	"Cuda compilation tools, release 13.0, V13.0.88"
        /*0030*/ 	.string	"Build cuda_13.0.r13.0/compiler.36424714_0"
        /*0030*/ 	.string	"-arch sm_100a -m 64 "



//--------------------- .note.nv.cuinfo           --------------------------
	.section	.note.nv.cuinfo,"",@"SHT_NOTE"
	.sectionflags	@"SHF_NOTE_NV_CUINFO"
        /*0018*/ 	.short	0x0002
        /*001a*/ 	.short	0x0064
        /*001c*/ 	.short	0x0082
	.zero		2


//--------------------- .nv.info                  --------------------------
	.section	.nv.info,"",@"SHT_CUDA_INFO"
	.align	4


	//----- nvinfo : EIATTR_REGCOUNT
	.align		4
        /*0000*/ 	.byte	0x04, 0x2f
        /*0002*/ 	.short	(.L_19 - .L_18)
	.align		4
.L_18:
        /*0004*/ 	.word	index@(_ZN7cutlass13device_kernelINS_4conv6kernel13ConvUniversalINS1_16ConvProblemShapeILNS1_8OperatorE0ELi2EEENS1_10collective14CollectiveConvINS1_47MainloopSm100TmaUmmaWarpSpecializedImplicitGemmILS5_0ELi13ELi2ELi1ELi2EN4cute5tupleIJNSA_1CILi2EEENSC_ILi1EEESE_EEEEENSB_IJNSC_ILi128EEESH_NSB_IJNSC_ILi64EEEEEEEEENS_10bfloat16_tESL_NSA_8TiledMMAINSA_8MMA_AtomIJNSA_26SM100_MMA_F16BF16_2x1SM_SSISL_SL_fLi128ELi128ELNSA_4UMMA5MajorE0ELSQ_0ELNSP_7ScaleInE0ELSR_0EEEEEENSA_6LayoutINSB_IJSE_SE_SE_EEENSB_IJNSC_ILi0EEESW_SW_EEEEENSB_IJNSA_10UnderscoreESZ_SZ_EEEEENS7_6detail27Sm100ImplicitGemmTileTraitsINSA_25SM100_TMA_2SM_LOAD_IM2COLENSA_14ComposedLayoutINSA_7SwizzleILi3ELi4ELi3EEENSA_18smem_ptr_flag_bitsILi16EEENSU_INSB_IJNSC_ILi8EEESI_EEENSB_IJSI_SE_EEEEEEEvEENS13_INSA_18SM100_TMA_2SM_LOADES1E_vEEEENS_8epilogue10collective18CollectiveEpilogueINS1J_23Sm100TmaWarpSpecializedILi4ELi2ELi16ELb1ELb0EEEJNSB_IJSI_SH_SJ_EEENSB_IJNSU_ISI_SE_EENSU_INSB_IJNSC_ILi16EEESD_EEENSB_IJSE_SI_EEEEEEEESL_NSB_IJNSB_IJlllEEESE_SW_EEESL_S1W_NS1J_6fusion15FusionCallbacksIS1N_NS1X_17LinearCombinationISL_fSL_fLNS_15FloatRoundStyleE2EEES1O_S1U_JEEENSA_5SM1004TMEM4LOAD26SM100_TMEM_LOAD_32dp32b16xENSA_20SM90_TMA_LOAD_IM2COLENS15_INS16_ILi1ELi4ELi3EEES19_NSU_INSB_IJS1A_S1Q_EEENSB_IJS1Q_SE_EEEEEEENSA_39AutoVectorizingCopyWithAssumedAlignmentILi128EEENSA_21SM90_TMA_STORE_IM2COLES2C_S2E_S2E_EEEvvEEEEvNT_6ParamsE)
        /*0008*/ 	.word	0x0000004a


	//----- nvinfo : EIATTR_FRAME_SIZE
	.align		4
.L_19:
        /*000c*/ 	.byte	0x04, 0x11
        /*000e*/ 	.short	(.L_21 - .L_20)
	.align		4
.L_20:
        /*0010*/ 	.word	index@($__internal_2_$__cuda_sm10x_tcgen05_guardrail_trap_unallocated_columns_being_dealloced)
        /*0014*/ 	.word	0x00000008


	//----- nvinfo : EIATTR_FRAME_SIZE
	.align		4
.L_21:
        /*0018*/ 	.byte	0x04, 0x11
        /*001a*/ 	.short	(.L_23 - .L_22)
	.align		4
.L_22:
        /*001c*/ 	.word	index@($__internal_1_$__cuda_sm10x_tcgen05_guardrail_trap_phase_invalid_during_alloc)
        /*0020*/ 	.word	0x00000008


	//----- nvinfo : EIATTR_FRAME_SIZE
	.align		4
.L_23:
        /*0024*/ 	.byte	0x04, 0x11
        /*0026*/ 	.short	(.L_25 - .L_24)
	.align		4
.L_24:
        /*0028*/ 	.word	index@($__internal_0_$__cuda_sm10x_tcgen05_guardrail_trap_col_being_dealloced_not_returned_by_alloc)
        /*002c*/ 	.word	0x00000008


	//----- nvinfo : EIATTR_FRAME_SIZE
	.align		4
.L_25:
        /*0030*/ 	.byte	0x04, 0x11
        /*0032*/ 	.short	(.L_27 - .L_26)
	.align		4
.L_26:
        /*0034*/ 	.word	index@(_ZN7cutlass13device_kernelINS_4conv6kernel13ConvUniversalINS1_16ConvProblemShapeILNS1_8OperatorE0ELi2EEENS1_10collective14CollectiveConvINS1_47MainloopSm100TmaUmmaWarpSpecializedImplicitGemmILS5_0ELi13ELi2ELi1ELi2EN4cute5tupleIJNSA_1CILi2EEENSC_ILi1EEESE_EEEEENSB_IJNSC_ILi128EEESH_NSB_IJNSC_ILi64EEEEEEEEENS_10bfloat16_tESL_NSA_8TiledMMAINSA_8MMA_AtomIJNSA_26SM100_MMA_F16BF16_2x1SM_SSISL_SL_fLi128ELi128ELNSA_4UMMA5MajorE0ELSQ_0ELNSP_7ScaleInE0ELSR_0EEEEEENSA_6LayoutINSB_IJSE_SE_SE_EEENSB_IJNSC_ILi0EEESW_SW_EEEEENSB_IJNSA_10UnderscoreESZ_SZ_EEEEENS7_6detail27Sm100ImplicitGemmTileTraitsINSA_25SM100_TMA_2SM_LOAD_IM2COLENSA_14ComposedLayoutINSA_7SwizzleILi3ELi4ELi3EEENSA_18smem_ptr_flag_bitsILi16EEENSU_INSB_IJNSC_ILi8EEESI_EEENSB_IJSI_SE_EEEEEEEvEENS13_INSA_18SM100_TMA_2SM_LOADES1E_vEEEENS_8epilogue10collective18CollectiveEpilogueINS1J_23Sm100TmaWarpSpecializedILi4ELi2ELi16ELb1ELb0EEEJNSB_IJSI_SH_SJ_EEENSB_IJNSU_ISI_SE_EENSU_INSB_IJNSC_ILi16EEESD_EEENSB_IJSE_SI_EEEEEEEESL_NSB_IJNSB_IJlllEEESE_SW_EEESL_S1W_NS1J_6fusion15FusionCallbacksIS1N_NS1X_17LinearCombinationISL_fSL_fLNS_15FloatRoundStyleE2EEES1O_S1U_JEEENSA_5SM1004TMEM4LOAD26SM100_TMEM_LOAD_32dp32b16xENSA_20SM90_TMA_LOAD_IM2COLENS15_INS16_ILi1ELi4ELi3EEES19_NSU_INSB_IJS1A_S1Q_EEENSB_IJS1Q_SE_EEEEEEENSA_39AutoVectorizingCopyWithAssumedAlignmentILi128EEENSA_21SM90_TMA_STORE_IM2COLES2C_S2E_S2E_EEEvvEEEEvNT_6ParamsE)
        /*0038*/ 	.word	0x00000008


	//----- nvinfo : EIATTR_MIN_STACK_SIZE
	.align		4
.L_27:
        /*003c*/ 	.byte	0x04, 0x12
        /*003e*/ 	.short	(.L_29 - .L_28)
	.align		4
.L_28:
        /*0040*/ 	.word	index@(_ZN7cutlass13device_kernelINS_4conv6kernel13ConvUniversalINS1_16ConvProblemShapeILNS1_8OperatorE0ELi2EEENS1_10collective14CollectiveConvINS1_47MainloopSm100TmaUmmaWarpSpecializedImplicitGemmILS5_0ELi13ELi2ELi1ELi2EN4cute5tupleIJNSA_1CILi2EEENSC_ILi1EEESE_EEEEENSB_IJNSC_ILi128EEESH_NSB_IJNSC_ILi64EEEEEEEEENS_10bfloat16_tESL_NSA_8TiledMMAINSA_8MMA_AtomIJNSA_26SM100_MMA_F16BF16_2x1SM_SSISL_SL_fLi128ELi128ELNSA_4UMMA5MajorE0ELSQ_0ELNSP_7ScaleInE0ELSR_0EEEEEENSA_6LayoutINSB_IJSE_SE_SE_EEENSB_IJNSC_ILi0EEESW_SW_EEEEENSB_IJNSA_10UnderscoreESZ_SZ_EEEEENS7_6detail27Sm100ImplicitGemmTileTraitsINSA_25SM100_TMA_2SM_LOAD_IM2COLENSA_14ComposedLayoutINSA_7SwizzleILi3ELi4ELi3EEENSA_18smem_ptr_flag_bitsILi16EEENSU_INSB_IJNSC_ILi8EEESI_EEENSB_IJSI_SE_EEEEEEEvEENS13_INSA_18SM100_TMA_2SM_LOADES1E_vEEEENS_8epilogue10collective18CollectiveEpilogueINS1J_23Sm100TmaWarpSpecializedILi4ELi2ELi16ELb1ELb0EEEJNSB_IJSI_SH_SJ_EEENSB_IJNSU_ISI_SE_EENSU_INSB_IJNSC_ILi16EEESD_EEENSB_IJSE_SI_EEEEEEEESL_NSB_IJNSB_IJlllEEESE_SW_EEESL_S1W_NS1J_6fusion15FusionCallbacksIS1N_NS1X_17LinearCombinationISL_fSL_fLNS_15FloatRoundStyleE2EEES1O_S1U_JEEENSA_5SM1004TMEM4LOAD26SM100_TMEM_LOAD_32dp32b16xENSA_20SM90_TMA_LOAD_IM2COLENS15_INS16_ILi1ELi4ELi3EEES19_NSU_INSB_IJS1A_S1Q_EEENSB_IJS1Q_SE_EEEEEEENSA_39AutoVectorizingCopyWithAssumedAlignmentILi128EEENSA_21SM90_TMA_STORE_IM2COLES2C_S2E_S2E_EEEvvEEEEvNT_6ParamsE)
        /*0044*/ 	.word	0x00000008
.L_29:


//--------------------- .nv.compat                --------------------------
	.section	.nv.compat,"",@"SHT_CUDA_COMPAT_INFO"
	.align	4
        /*0000*/ 	.byte	0x02, 0x09, 0x01, 0x00, 0x02, 0x02, 0x02, 0x00, 0x02, 0x05, 0x05, 0x00, 0x03, 0x07, 0x01, 0x01
        /*0010*/ 	.byte	0x02, 0x03, 0x01, 0x00, 0x02, 0x06, 0x01, 0x00, 0x04, 0x0b, 0x08, 0x00, 0x09, 0x00, 0x00, 0x00
        /*0020*/ 	.byte	0x00, 0x00, 0x00, 0x00


//--------------------- .nv.info._ZN7cutlass13device_kernelINS_4conv6kernel13ConvUniversalINS1_16ConvProblemShapeILNS1_8OperatorE0ELi2EEENS1_10collective14CollectiveConvINS1_47MainloopSm100TmaUmmaWarpSpecializedImplicitGemmILS5_0ELi13ELi2ELi1ELi2EN4cute5tupleIJNSA_1CILi2EEENSC_ILi1EEESE_EEEEENSB_IJNSC_ILi128EEESH_NSB_IJNSC_ILi64EEEEEEEEENS_10bfloat16_tESL_NSA_8TiledMMAINSA_8MMA_AtomIJNSA_26SM100_MMA_F16BF16_2x1SM_SSISL_SL_fLi128ELi128ELNSA_4UMMA5MajorE0ELSQ_0ELNSP_7ScaleInE0ELSR_0EEEEEENSA_6LayoutINSB_IJSE_SE_SE_EEENSB_IJNSC_ILi0EEESW_SW_EEEEENSB_IJNSA_10UnderscoreESZ_SZ_EEEEENS7_6detail27Sm100ImplicitGemmTileTraitsINSA_25SM100_TMA_2SM_LOAD_IM2COLENSA_14ComposedLayoutINSA_7SwizzleILi3ELi4ELi3EEENSA_18smem_ptr_flag_bitsILi16EEENSU_INSB_IJNSC_ILi8EEESI_EEENSB_IJSI_SE_EEEEEEEvEENS13_INSA_18SM100_TMA_2SM_LOADES1E_vEEEENS_8epilogue10collective18CollectiveEpilogueINS1J_23Sm100TmaWarpSpecializedILi4ELi2ELi16ELb1ELb0EEEJNSB_IJSI_SH_SJ_EEENSB_IJNSU_ISI_SE_EENSU_INSB_IJNSC_ILi16EEESD_EEENSB_IJSE_SI_EEEEEEEESL_NSB_IJNSB_IJlllEEESE_SW_EEESL_S1W_NS1J_6fusion15FusionCallbacksIS1N_NS1X_17LinearCombinationISL_fSL_fLNS_15FloatRoundStyleE2EEES1O_S1U_JEEENSA_5SM1004TMEM4LOAD26SM100_TMEM_LOAD_32dp32b16xENSA_20SM90_TMA_LOAD_IM2COLENS15_INS16_ILi1ELi4ELi3EEES19_NSU_INSB_IJS1A_S1Q_EEENSB_IJS1Q_SE_EEEEEEENSA_39AutoVectorizingCopyWithAssumedAlignmentILi128EEENSA_21SM90_TMA_STORE_IM2COLES2C_S2E_S2E_EEEvvEEEEvNT_6ParamsE --------------------------
	.section	.nv.info._ZN7cutlass13device_kernelINS_4conv6kernel13ConvUniversalINS1_16ConvProblemShapeILNS1_8OperatorE0ELi2EEENS1_10collective14CollectiveConvINS1_47MainloopSm100TmaUmmaWarpSpecializedImplicitGemmILS5_0ELi13ELi2ELi1ELi2EN4cute5tupleIJNSA_1CILi2EEENSC_ILi1EEESE_EEEEENSB_IJNSC_ILi128EEESH_NSB_IJNSC_ILi64EEEEEEEEENS_10bfloat16_tESL_NSA_8TiledMMAINSA_8MMA_AtomIJNSA_26SM100_MMA_F16BF16_2x1SM_SSISL_SL_fLi128ELi128ELNSA_4UMMA5MajorE0ELSQ_0ELNSP_7ScaleInE0ELSR_0EEEEEENSA_6LayoutINSB_IJSE_SE_SE_EEENSB_IJNSC_ILi0EEESW_SW_EEEEENSB_IJNSA_10UnderscoreESZ_SZ_EEEEENS7_6detail27Sm100ImplicitGemmTileTraitsINSA_25SM100_TMA_2SM_LOAD_IM2COLENSA_14ComposedLayoutINSA_7SwizzleILi3ELi4ELi3EEENSA_18smem_ptr_flag_bitsILi16EEENSU_INSB_IJNSC_ILi8EEESI_EEENSB_IJSI_SE_EEEEEEEvEENS13_INSA_18SM100_TMA_2SM_LOADES1E_vEEEENS_8epilogue10collective18CollectiveEpilogueINS1J_23Sm100TmaWarpSpecializedILi4ELi2ELi16ELb1ELb0EEEJNSB_IJSI_SH_SJ_EEENSB_IJNSU_ISI_SE_EENSU_INSB_IJNSC_ILi16EEESD_EEENSB_IJSE_SI_EEEEEEEESL_NSB_IJNSB_IJlllEEESE_SW_EEESL_S1W_NS1J_6fusion15FusionCallbacksIS1N_NS1X_17LinearCombinationISL_fSL_fLNS_15FloatRoundStyleE2EEES1O_S1U_JEEENSA_5SM1004TMEM4LOAD26SM100_TMEM_LOAD_32dp32b16xENSA_20SM90_TMA_LOAD_IM2COLENS15_INS16_ILi1ELi4ELi3EEES19_NSU_INSB_IJS1A_S1Q_EEENSB_IJS1Q_SE_EEEEEEENSA_39AutoVectorizingCopyWithAssumedAlignmentILi128EEENSA_21SM90_TMA_STORE_IM2COLES2C_S2E_S2E_EEEvvEEEEvNT_6ParamsE,"",@"SHT_CUDA_INFO"
	.sectionflags	@""
	.align	4


	//----- nvinfo : EIATTR_CUDA_API_VERSION
	.align		4
        /*0000*/ 	.byte	0x04, 0x37
        /*0002*/ 	.short	(.L_31 - .L_30)
.L_30:
        /*0004*/ 	.word	0x00000082


	//----- nvinfo : EIATTR_KPARAM_INFO
	.align		4
.L_31:
        /*0008*/ 	.byte	0x04, 0x17
        /*000a*/ 	.short	(.L_33 - .L_32)
.L_32:
        /*000c*/ 	.word	0x00000000
        /*0010*/ 	.short	0x0000
        /*0012*/ 	.short	0x0000
        /*0014*/ 	.byte	0x00, 0xf0, 0x01, 0x20


	//----- nvinfo : EIATTR_AT_ENTRY_FRAGMENTS
	.align		4
.L_33:
        /*0018*/ 	.byte	0x04, 0x4f
        /*001a*/ 	.short	(.L_35 - .L_34)


	//   ....[0]....
.L_34:
        /*001c*/ 	.word	0x00000007


	//----- nvinfo : EIATTR_RESERVED_SMEM_USED
	.align		4
.L_35:
        /*0020*/ 	.byte	0x01, 0x41
	.zero		2


	//----- nvinfo : EIATTR_SPARSE_MMA_MASK
	.align		4
        /*0024*/ 	.byte	0x03, 0x50
        /*0026*/ 	.short	0x0000


	//----- nvinfo : EIATTR_TCGEN05_2CTA_USED
	.align		4
        /*0028*/ 	.byte	0x01, 0x52
	.zero		2


	//----- nvinfo : EIATTR_MAXREG_COUNT
	.align		4
        /*002c*/ 	.byte	0x03, 0x1b
        /*002e*/ 	.short	0x00ff


	//----- nvinfo : EIATTR_NUM_BARRIERS
	.align		4
        /*0030*/ 	.byte	0x02, 0x4c
        /*0032*/ 	.byte	0x07
	.zero		1


	//----- nvinfo : EIATTR_EXTERNS
	.align		4
        /*0034*/ 	.byte	0x04, 0x0f
        /*0036*/ 	.short	(.L_37 - .L_36)


	//   ....[0]....
	.align		4
.L_36:
        /*0038*/ 	.word	index@(__assertfail)


	//----- nvinfo : EIATTR_MERCURY_ISA_VERSION
	.align		4
.L_37:
        /*003c*/ 	.byte	0x03, 0x5f
        /*003e*/ 	.short	0x0101


	//----- nvinfo : EIATTR_INT_WARP_WIDE_INSTR_OFFSETS
	.align		4
        /*0040*/ 	.byte	0x04, 0x31
        /*0042*/ 	.short	(.L_39 - .L_38)


	//   ....[0]....
.L_38:
        /*0044*/ 	.word	0x00000da0


	//   ....[1]....
        /*0048*/ 	.word	0x00000e50


	//   ....[2]....
        /*004c*/ 	.word	0x00004860


	//   ....[3]....
        /*0050*/ 	.word	0x00004880


	//   ....[4]....
        /*0054*/ 	.word	0x000048b0


	//   ....[5]....
        /*0058*/ 	.word	0x00005570


	//   ....[6]....
        /*005c*/ 	.word	0x00005630


	//   ....[7]....
        /*0060*/ 	.word	0x000056c0


	//   ....[8]....
        /*0064*/ 	.word	0x00005730


	//   ....[9]....
        /*0068*/ 	.word	0x00005800


	//   ....[10]....
        /*006c*/ 	.word	0x000058c0


	//   ....[11]....
        /*0070*/ 	.word	0x00005930


	//   ....[12]....
        /*0074*/ 	.word	0x00005a20


	//   ....[13]....
        /*0078*/ 	.word	0x00005ae0


	//   ....[14]....
        /*007c*/ 	.word	0x00005bd0


	//   ....[15]....
        /*0080*/ 	.word	0x00005cf0


	//   ....[16]....
        /*0084*/ 	.word	0x00005d30


	//----- nvinfo : EIATTR_COOP_GROUP_MASK_REGIDS
	.align		4
.L_39:
        /*0088*/ 	.byte	0x04, 0x29
        /*008a*/ 	.short	(.L_41 - .L_40)


	//   ....[0]....
.L_40:
        /*008c*/ 	.word	0xffffffff


	//   ....[1]....
        /*0090*/ 	.word	0xffffffff


	//   ....[2]....
        /*0094*/ 	.word	0xffffffff


	//   ....[3]....
        /*0098*/ 	.word	0xffffffff


	//   ....[4]....
        /*009c*/ 	.word	0xffffffff


	//   ....[5]....
        /*00a0*/ 	.word	0xffffffff


	//   ....[6]....
        /*00a4*/ 	.word	0xffffffff


	//   ....[7]....
        /*00a8*/ 	.word	0xffffffff


	//   ....[8]....
        /*00ac*/ 	.word	0xffffffff


	//   ....[9]....
        /*00b0*/ 	.word	0xffffffff


	//   ....[10]....
        /*00b4*/ 	.word	0xffffffff


	//   ....[11]....
        /*00b8*/ 	.word	0xffffffff


	//   ....[12]....
        /*00bc*/ 	.word	0xffffffff


	//----- nvinfo : EIATTR_COOP_GROUP_INSTR_OFFSETS
	.align		4
.L_41:
        /*00c0*/ 	.byte	0x04, 0x28
        /*00c2*/ 	.short	(.L_43 - .L_42)


	//   ....[0]....
.L_42:
        /*00c4*/ 	.word	0x000000d0


	//   ....[1]....
        /*00c8*/ 	.word	0x00000540


	//   ....[2]....
        /*00cc*/ 	.word	0x00000830


	//   ....[3]....
        /*00d0*/ 	.word	0x000009d0


	//   ....[4]....
        /*00d4*/ 	.word	0x00000ad0


	//   ....[5]....
        /*00d8*/ 	.word	0x00000c20


	//   ....[6]....
        /*00dc*/ 	.word	0x00000ec0


	//   ....[7]....
        /*00e0*/ 	.word	0x00002540


	//   ....[8]....
        /*00e4*/ 	.word	0x00003730


	//   ....[9]....
        /*00e8*/ 	.word	0x00003c00


	//   ....[10]....
        /*00ec*/ 	.word	0x00003c30


	//   ....[11]....
        /*00f0*/ 	.word	0x00004770


	//   ....[12]....
        /*00f4*/ 	.word	0x00004980


	//----- nvinfo : EIATTR_VRC_CTA_INIT_COUNT
	.align		4
.L_43:
        /*00f8*/ 	.byte	0x02, 0x4a
        /*00fa*/ 	.byte	0x80
	.zero		1


	//----- nvinfo : EIATTR_SYSCALL_OFFSETS
	.align		4
        /*00fc*/ 	.byte	0x04, 0x46
        /*00fe*/ 	.short	(.L_45 - .L_44)


	//   ....[0]....
.L_44:
        /*0100*/ 	.word	0x00006910


	//   ....[1]....
        /*0104*/ 	.word	0x00006a00


	//   ....[2]....
        /*0108*/ 	.word	0x000072f0


	//   ....[3]....
        /*010c*/ 	.word	0x00007c50


	//   ....[4]....
        /*0110*/ 	.word	0x00008520


	//   ....[5]....
        /*0114*/ 	.word	0x00008de0


	//----- nvinfo : EIATTR_MBARRIER_INSTR_OFFSETS
	.align		4
.L_45:
        /*0118*/ 	.byte	0x04, 0x39
        /*011a*/ 	.short	(.L_47 - .L_46)


	//   ....[0]....
.L_46:
        /*011c*/ 	.word	0x00000670
        /*0120*/ 	.word	0x000000ff
        /*0124*/ 	.word	0x00000000
        /*0128*/ 	.short	0x0100
        /*012a*/ 	.byte	0x04
	.zero		1


	//   ....[1]....
        /*012c*/ 	.word	0x00000680
        /*0130*/ 	.word	0x000000ff
        /*0134*/ 	.word	0x00000068
        /*0138*/ 	.short	0x0100
        /*013a*/ 	.byte	0x04
	.zero		1


	//   ....[2]....
        /*013c*/ 	.word	0x00000690
        /*0140*/ 	.word	0x000000ff
        /*0144*/ 	.word	0x00000008
        /*0148*/ 	.short	0x0100
        /*014a*/ 	.byte	0x04
	.zero		1


	//   ....[3]....
        /*014c*/ 	.word	0x000006a0
        /*0150*/ 	.word	0x000000ff
        /*0154*/ 	.word	0x00000070
        /*0158*/ 	.short	0x0100
        /*015a*/ 	.byte	0x04
	.zero		1


	//   ....[4]....
        /*015c*/ 	.word	0x000006b0
        /*0160*/ 	.word	0x000000ff
        /*0164*/ 	.word	0x00000010
        /*0168*/ 	.short	0x0100
        /*016a*/ 	.byte	0x04
	.zero		1


	//   ....[5]....
        /*016c*/ 	.word	0x000006c0
        /*0170*/ 	.word	0x000000ff
        /*0174*/ 	.word	0x00000078
        /*0178*/ 	.short	0x0100
        /*017a*/ 	.byte	0x04
	.zero		1


	//   ....[6]....
        /*017c*/ 	.word	0x000006d0
        /*0180*/ 	.word	0x000000ff
        /*0184*/ 	.word	0x00000018
        /*0188*/ 	.short	0x0100
        /*018a*/ 	.byte	0x04
	.zero		1


	//   ....[7]....
        /*018c*/ 	.word	0x000006e0
        /*0190*/ 	.word	0x000000ff
        /*0194*/ 	.word	0x00000080
        /*0198*/ 	.short	0x0100
        /*019a*/ 	.byte	0x04
	.zero		1


	//   ....[8]....
        /*019c*/ 	.word	0x000006f0
        /*01a0*/ 	.word	0x000000ff
        /*01a4*/ 	.word	0x00000020
        /*01a8*/ 	.short	0x0100
        /*01aa*/ 	.byte	0x04
	.zero		1


	//   ....[9]....
        /*01ac*/ 	.word	0x00000700
        /*01b0*/ 	.word	0x000000ff
        /*01b4*/ 	.word	0x00000088
        /*01b8*/ 	.short	0x0100
        /*01ba*/ 	.byte	0x04
	.zero		1


	//   ....[10]....
        /*01bc*/ 	.word	0x00000710
        /*01c0*/ 	.word	0x000000ff
        /*01c4*/ 	.word	0x00000028
        /*01c8*/ 	.short	0x0100
        /*01ca*/ 	.byte	0x04
	.zero		1


	//   ....[11]....
        /*01cc*/ 	.word	0x00000720
        /*01d0*/ 	.word	0x000000ff
        /*01d4*/ 	.word	0x00000090
        /*01d8*/ 	.short	0x0100
        /*01da*/ 	.byte	0x04
	.zero		1


	//   ....[12]....
        /*01dc*/ 	.word	0x00000730
        /*01e0*/ 	.word	0x000000ff
        /*01e4*/ 	.word	0x00000030
        /*01e8*/ 	.short	0x0100
        /*01ea*/ 	.byte	0x04
	.zero		1


	//   ....[13]....
        /*01ec*/ 	.word	0x00000740
        /*01f0*/ 	.word	0x000000ff
        /*01f4*/ 	.word	0x00000098
        /*01f8*/ 	.short	0x0100
        /*01fa*/ 	.byte	0x04
	.zero		1


	//   ....[14]....
        /*01fc*/ 	.word	0x00000750
        /*0200*/ 	.word	0x000000ff
        /*0204*/ 	.word	0x00000038
        /*0208*/ 	.short	0x0100
        /*020a*/ 	.byte	0x04
	.zero		1


	//   ....[15]....
        /*020c*/ 	.word	0x00000760
        /*0210*/ 	.word	0x000000ff
        /*0214*/ 	.word	0x000000a0
        /*0218*/ 	.short	0x0100
        /*021a*/ 	.byte	0x04
	.zero		1


	//   ....[16]....
        /*021c*/ 	.word	0x00000770
        /*0220*/ 	.word	0x000000ff
        /*0224*/ 	.word	0x00000040
        /*0228*/ 	.short	0x0100
        /*022a*/ 	.byte	0x04
	.zero		1


	//   ....[17]....
        /*022c*/ 	.word	0x00000780
        /*0230*/ 	.word	0x000000ff
        /*0234*/ 	.word	0x000000a8
        /*0238*/ 	.short	0x0100
        /*023a*/ 	.byte	0x04
	.zero		1


	//   ....[18]....
        /*023c*/ 	.word	0x00000790
        /*0240*/ 	.word	0x000000ff
        /*0244*/ 	.word	0x00000048
        /*0248*/ 	.short	0x0100
        /*024a*/ 	.byte	0x04
	.zero		1


	//   ....[19]....
        /*024c*/ 	.word	0x000007a0
        /*0250*/ 	.word	0x000000ff
        /*0254*/ 	.word	0x000000b0
        /*0258*/ 	.short	0x0100
        /*025a*/ 	.byte	0x04
	.zero		1


	//   ....[20]....
        /*025c*/ 	.word	0x000007b0
        /*0260*/ 	.word	0x000000ff
        /*0264*/ 	.word	0x00000050
        /*0268*/ 	.short	0x0100
        /*026a*/ 	.byte	0x04
	.zero		1


	//   ....[21]....
        /*026c*/ 	.word	0x000007c0
        /*0270*/ 	.word	0x000000ff
        /*0274*/ 	.word	0x000000b8
        /*0278*/ 	.short	0x0100
        /*027a*/ 	.byte	0x04
	.zero		1


	//   ....[22]....
        /*027c*/ 	.word	0x000007d0
        /*0280*/ 	.word	0x000000ff
        /*0284*/ 	.word	0x00000058
        /*0288*/ 	.short	0x0100
        /*028a*/ 	.byte	0x04
	.zero		1


	//   ....[23]....
        /*028c*/ 	.word	0x000007e0
        /*0290*/ 	.word	0x000000ff
        /*0294*/ 	.word	0x000000c0
        /*0298*/ 	.short	0x0100
        /*029a*/ 	.byte	0x04
	.zero		1


	//   ....[24]....
        /*029c*/ 	.word	0x000007f0
        /*02a0*/ 	.word	0x000000ff
        /*02a4*/ 	.word	0x00000060
        /*02a8*/ 	.short	0x0100
        /*02aa*/ 	.byte	0x04
	.zero		1


	//   ....[25]....
        /*02ac*/ 	.word	0x00000800
        /*02b0*/ 	.word	0x000000ff
        /*02b4*/ 	.word	0x000000c8
        /*02b8*/ 	.short	0x0100
        /*02ba*/ 	.byte	0x04
	.zero		1


	//   ....[26]....
        /*02bc*/ 	.word	0x00000940
        /*02c0*/ 	.word	0x000000ff
        /*02c4*/ 	.word	0x000000d0
        /*02c8*/ 	.short	0x0100
        /*02ca*/ 	.byte	0x04
	.zero		1


	//   ....[27]....
        /*02cc*/ 	.word	0x00000950
        /*02d0*/ 	.word	0x000000ff
        /*02d4*/ 	.word	0x000000f0
        /*02d8*/ 	.short	0x0100
        /*02da*/ 	.byte	0x04
	.zero		1


	//   ....[28]....
        /*02dc*/ 	.word	0x00000960
        /*02e0*/ 	.word	0x000000ff
        /*02e4*/ 	.word	0x000000d8
        /*02e8*/ 	.short	0x0100
        /*02ea*/ 	.byte	0x04
	.zero		1


	//   ....[29]....
        /*02ec*/ 	.word	0x00000970
        /*02f0*/ 	.word	0x000000ff
        /*02f4*/ 	.word	0x000000f8
        /*02f8*/ 	.short	0x0100
        /*02fa*/ 	.byte	0x04
	.zero		1


	//   ....[30]....
        /*02fc*/ 	.word	0x00000980
        /*0300*/ 	.word	0x000000ff
        /*0304*/ 	.word	0x000000e0
        /*0308*/ 	.short	0x0100
        /*030a*/ 	.byte	0x04
	.zero		1


	//   ....[31]....
        /*030c*/ 	.word	0x00000990
        /*0310*/ 	.word	0x000000ff
        /*0314*/ 	.word	0x00000100
        /*0318*/ 	.short	0x0100
        /*031a*/ 	.byte	0x04
	.zero		1


	//   ....[32]....
        /*031c*/ 	.word	0x000009a0
        /*0320*/ 	.word	0x000000ff
        /*0324*/ 	.word	0x000000e8
        /*0328*/ 	.short	0x0100
        /*032a*/ 	.byte	0x04
	.zero		1


	//   ....[33]....
        /*032c*/ 	.word	0x000009b0
        /*0330*/ 	.word	0x000000ff
        /*0334*/ 	.word	0x00000108
        /*0338*/ 	.short	0x0100
        /*033a*/ 	.byte	0x04
	.zero		1


	//   ....[34]....
        /*033c*/ 	.word	0x00000aa0
        /*0340*/ 	.word	0x000000ff
        /*0344*/ 	.word	0x00000110
        /*0348*/ 	.short	0x0100
        /*034a*/ 	.byte	0x04
	.zero		1


	//   ....[35]....
        /*034c*/ 	.word	0x00000ab0
        /*0350*/ 	.word	0x000000ff
        /*0354*/ 	.word	0x00000118
        /*0358*/ 	.short	0x0100
        /*035a*/ 	.byte	0x04
	.zero		1


	//   ....[36]....
        /*035c*/ 	.word	0x00000bf0
        /*0360*/ 	.word	0x000000ff
        /*0364*/ 	.word	0x00000120
        /*0368*/ 	.short	0x0100
        /*036a*/ 	.byte	0x06
	.zero		1


	//   ....[37]....
        /*036c*/ 	.word	0x00000c00
        /*0370*/ 	.word	0x000000ff
        /*0374*/ 	.word	0x00000128
        /*0378*/ 	.short	0x0100
        /*037a*/ 	.byte	0x06
	.zero		1


	//   ....[38]....
        /*037c*/ 	.word	0x00000d40
        /*0380*/ 	.word	0x000000ff
        /*0384*/ 	.word	0x00000130
        /*0388*/ 	.short	0x0100
        /*038a*/ 	.byte	0x04
	.zero		1


	//   ....[39]....
        /*038c*/ 	.word	0x00000d50
        /*0390*/ 	.word	0x000000ff
        /*0394*/ 	.word	0x00000140
        /*0398*/ 	.short	0x0100
        /*039a*/ 	.byte	0x04
	.zero		1


	//   ....[40]....
        /*039c*/ 	.word	0x00000d60
        /*03a0*/ 	.word	0x000000ff
        /*03a4*/ 	.word	0x00000138
        /*03a8*/ 	.short	0x0100
        /*03aa*/ 	.byte	0x04
	.zero		1


	//   ....[41]....
        /*03ac*/ 	.word	0x00000d70
        /*03b0*/ 	.word	0x000000ff
        /*03b4*/ 	.word	0x00000148
        /*03b8*/ 	.short	0x0100
        /*03ba*/ 	.byte	0x04
	.zero		1


	//   ....[42]....
        /*03bc*/ 	.word	0x00000e70
        /*03c0*/ 	.word	0x000000ff
        /*03c4*/ 	.word	0x00000150
        /*03c8*/ 	.short	0x0100
        /*03ca*/ 	.byte	0x06
	.zero		1


	//   ....[43]....
        /*03cc*/ 	.word	0x000019a0
        /*03d0*/ 	.word	0x000000ff
        /*03d4*/ 	.word	0x00000068
        /*03d8*/ 	.short	0x010a
        /*03da*/ 	.byte	0x04
	.zero		1


	//   ....[44]....
        /*03dc*/ 	.word	0x00001c10
        /*03e0*/ 	.word	0x000000ff
        /*03e4*/ 	.word	0x00000068
        /*03e8*/ 	.short	0x010a
        /*03ea*/ 	.byte	0x09
	.zero		1


	//   ....[45]....
        /*03ec*/ 	.word	0x00001dc0
        /*03f0*/ 	.word	0x000000ff
        /*03f4*/ 	.word	0x00000068
        /*03f8*/ 	.short	0x010a
        /*03fa*/ 	.byte	0x07
	.zero		1


	//   ....[46]....
        /*03fc*/ 	.word	0x00001f80
        /*0400*/ 	.word	0x000000ff
        /*0404*/ 	.word	0x00000118
        /*0408*/ 	.short	0x0101
        /*040a*/ 	.byte	0x1f
	.zero		1


	//   ....[47]....
        /*040c*/ 	.word	0x00001fb0
        /*0410*/ 	.word	0x000000ff
        /*0414*/ 	.word	0x00000068
        /*0418*/ 	.short	0x010a
        /*041a*/ 	.byte	0x04
	.zero		1


	//   ....[48]....
        /*041c*/ 	.word	0x000021d0
        /*0420*/ 	.word	0x000000ff
        /*0424*/ 	.word	0x00000068
        /*0428*/ 	.short	0x010a
        /*042a*/ 	.byte	0x09
	.zero		1


	//   ....[49]....
        /*042c*/ 	.word	0x00002380
        /*0430*/ 	.word	0x000000ff
        /*0434*/ 	.word	0x00000068
        /*0438*/ 	.short	0x010a
        /*043a*/ 	.byte	0x07
	.zero		1


	//   ....[50]....
        /*043c*/ 	.word	0x00002550
        /*0440*/ 	.word	0x000000ff
        /*0444*/ 	.word	0x00000120
        /*0448*/ 	.short	0x010a
        /*044a*/ 	.byte	0x1f
	.zero		1


	//   ....[51]....
        /*044c*/ 	.word	0x00002610
        /*0450*/ 	.word	0x000000ff
        /*0454*/ 	.word	0x00000000
        /*0458*/ 	.short	0x0101
        /*045a*/ 	.byte	0x04
	.zero		1


	//   ....[52]....
        /*045c*/ 	.word	0x00002c10
        /*0460*/ 	.word	0x000000ff
        /*0464*/ 	.word	0x00000000
        /*0468*/ 	.short	0x010a
        /*046a*/ 	.byte	0x04
	.zero		1


	//   ....[53]....
        /*046c*/ 	.word	0x00002cb0
        /*0470*/ 	.word	0x000000ff
        /*0474*/ 	.word	0x00000000
        /*0478*/ 	.short	0x010a
        /*047a*/ 	.byte	0x05
	.zero		1


	//   ....[54]....
        /*047c*/ 	.word	0x00002d50
        /*0480*/ 	.word	0x000000ff
        /*0484*/ 	.word	0x00000000
        /*0488*/ 	.short	0x010a
        /*048a*/ 	.byte	0x05
	.zero		1


	//   ....[55]....
        /*048c*/ 	.word	0x00002df0
        /*0490*/ 	.word	0x000000ff
        /*0494*/ 	.word	0x00000000
        /*0498*/ 	.short	0x010a
        /*049a*/ 	.byte	0x05
	.zero		1


	//   ....[56]....
        /*049c*/ 	.word	0x00002e90
        /*04a0*/ 	.word	0x000000ff
        /*04a4*/ 	.word	0x00000000
        /*04a8*/ 	.short	0x010a
        /*04aa*/ 	.byte	0x05
	.zero		1


	//   ....[57]....
        /*04ac*/ 	.word	0x00002f30
        /*04b0*/ 	.word	0x000000ff
        /*04b4*/ 	.word	0x00000000
        /*04b8*/ 	.short	0x010a
        /*04ba*/ 	.byte	0x05
	.zero		1


	//   ....[58]....
        /*04bc*/ 	.word	0x00002fd0
        /*04c0*/ 	.word	0x000000ff
        /*04c4*/ 	.word	0x00000000
        /*04c8*/ 	.short	0x010a
        /*04ca*/ 	.byte	0x05
	.zero		1


	//   ....[59]....
        /*04cc*/ 	.word	0x00003070
        /*04d0*/ 	.word	0x000000ff
        /*04d4*/ 	.word	0x00000000
        /*04d8*/ 	.short	0x010a
        /*04da*/ 	.byte	0x05
	.zero		1


	//   ....[60]....
        /*04dc*/ 	.word	0x00003110
        /*04e0*/ 	.word	0x000000ff
        /*04e4*/ 	.word	0x00000000
        /*04e8*/ 	.short	0x010a
        /*04ea*/ 	.byte	0x05
	.zero		1


	//   ....[61]....
        /*04ec*/ 	.word	0x000031b0
        /*04f0*/ 	.word	0x000000ff
        /*04f4*/ 	.word	0x00000000
        /*04f8*/ 	.short	0x010a
        /*04fa*/ 	.byte	0x05
	.zero		1


	//   ....[62]....
        /*04fc*/ 	.word	0x00003250
        /*0500*/ 	.word	0x000000ff
        /*0504*/ 	.word	0x00000000
        /*0508*/ 	.short	0x010a
        /*050a*/ 	.byte	0x05
	.zero		1


	//   ....[63]....
        /*050c*/ 	.word	0x000032f0
        /*0510*/ 	.word	0x000000ff
        /*0514*/ 	.word	0x00000000
        /*0518*/ 	.short	0x010a
        /*051a*/ 	.byte	0x05
	.zero		1


	//   ....[64]....
        /*051c*/ 	.word	0x000033a0
        /*0520*/ 	.word	0x00000000
        /*0524*/ 	.word	0x00000000
        /*0528*/ 	.short	0x010a
        /*052a*/ 	.byte	0xff
	.zero		1


	//   ....[65]....
        /*052c*/ 	.word	0x000034f0
        /*0530*/ 	.word	0x000000ff
        /*0534*/ 	.word	0x00000128
        /*0538*/ 	.short	0x010a
        /*053a*/ 	.byte	0x04
	.zero		1


	//   ....[66]....
        /*053c*/ 	.word	0x00003590
        /*0540*/ 	.word	0x000000ff
        /*0544*/ 	.word	0x00000120
        /*0548*/ 	.short	0x010a
        /*054a*/ 	.byte	0x04
	.zero		1


	//   ....[67]....
        /*054c*/ 	.word	0x00003630
        /*0550*/ 	.word	0x000000ff
        /*0554*/ 	.word	0x00000000
        /*0558*/ 	.short	0x0101
        /*055a*/ 	.byte	0x05
	.zero		1


	//   ....[68]....
        /*055c*/ 	.word	0x00003670
        /*0560*/ 	.word	0x000000ff
        /*0564*/ 	.word	0x00000128
        /*0568*/ 	.short	0x0106
        /*056a*/ 	.byte	0x04
	.zero		1


	//   ....[69]....
        /*056c*/ 	.word	0x000036b0
        /*0570*/ 	.word	0x00000000
        /*0574*/ 	.word	0x00000128
        /*0578*/ 	.short	0x010a
        /*057a*/ 	.byte	0xff
	.zero		1


	//   ....[70]....
        /*057c*/ 	.word	0x00003900
        /*0580*/ 	.word	0x000000ff
        /*0584*/ 	.word	0x00000008
        /*0588*/ 	.short	0x010a
        /*058a*/ 	.byte	0x05
	.zero		1


	//   ....[71]....
        /*058c*/ 	.word	0x00003920
        /*0590*/ 	.word	0x000000ff
        /*0594*/ 	.word	0x00000008
        /*0598*/ 	.short	0x010a
        /*059a*/ 	.byte	0x05
	.zero		1


	//   ....[72]....
        /*059c*/ 	.word	0x00003ab0
        /*05a0*/ 	.word	0x000000ff
        /*05a4*/ 	.word	0x00000008
        /*05a8*/ 	.short	0x010a
        /*05aa*/ 	.byte	0x05
	.zero		1


	//   ....[73]....
        /*05ac*/ 	.word	0x00003ad0
        /*05b0*/ 	.word	0x000000ff
        /*05b4*/ 	.word	0x00000008
        /*05b8*/ 	.short	0x010a
        /*05ba*/ 	.byte	0x05
	.zero		1


	//   ....[74]....
        /*05bc*/ 	.word	0x00003b90
        /*05c0*/ 	.word	0x000000ff
        /*05c4*/ 	.word	0x00000000
        /*05c8*/ 	.short	0x0101
        /*05ca*/ 	.byte	0x04
	.zero		1


	//   ....[75]....
        /*05cc*/ 	.word	0x00003f20
        /*05d0*/ 	.word	0x000000ff
        /*05d4*/ 	.word	0x00000120
        /*05d8*/ 	.short	0x010a
        /*05da*/ 	.byte	0x14
	.zero		1


	//   ....[76]....
        /*05dc*/ 	.word	0x00003fc0
        /*05e0*/ 	.word	0x000000ff
        /*05e4*/ 	.word	0x00000000
        /*05e8*/ 	.short	0x0101
        /*05ea*/ 	.byte	0x22
	.zero		1


	//   ....[77]....
        /*05ec*/ 	.word	0x00004000
        /*05f0*/ 	.word	0x000000ff
        /*05f4*/ 	.word	0x00000140
        /*05f8*/ 	.short	0x010a
        /*05fa*/ 	.byte	0x19
	.zero		1


	//   ....[78]....
        /*05fc*/ 	.word	0x000040a0
        /*0600*/ 	.word	0x000000ff
        /*0604*/ 	.word	0x00000000
        /*0608*/ 	.short	0x010a
        /*060a*/ 	.byte	0x04
	.zero		1


	//   ....[79]....
        /*060c*/ 	.word	0x000040f0
        /*0610*/ 	.word	0x000000ff
        /*0614*/ 	.word	0x00000000
        /*0618*/ 	.short	0x010a
        /*061a*/ 	.byte	0x12
	.zero		1


	//   ....[80]....
        /*061c*/ 	.word	0x00004240
        /*0620*/ 	.word	0x000000ff
        /*0624*/ 	.word	0x00000000
        /*0628*/ 	.short	0x010a
        /*062a*/ 	.byte	0x05
	.zero		1


	//   ....[81]....
        /*062c*/ 	.word	0x00004570
        /*0630*/ 	.word	0x000000ff
        /*0634*/ 	.word	0x00000000
        /*0638*/ 	.short	0x010a
        /*063a*/ 	.byte	0x04
	.zero		1


	//   ....[82]....
        /*063c*/ 	.word	0x00004610
        /*0640*/ 	.word	0x00000000
        /*0644*/ 	.word	0x00000000
        /*0648*/ 	.short	0x010a
        /*064a*/ 	.byte	0xff
	.zero		1


	//   ....[83]....
        /*064c*/ 	.word	0x00004650
        /*0650*/ 	.word	0x00000000
        /*0654*/ 	.word	0x00000000
        /*0658*/ 	.short	0x010a
        /*065a*/ 	.byte	0xff
	.zero		1


	//   ....[84]....
        /*065c*/ 	.word	0x000046c0
        /*0660*/ 	.word	0x000000ff
        /*0664*/ 	.word	0x00000000
        /*0668*/ 	.short	0x0101
        /*066a*/ 	.byte	0x04
	.zero		1


	//   ....[85]....
        /*066c*/ 	.word	0x00004700
        /*0670*/ 	.word	0x000000ff
        /*0674*/ 	.word	0x00000150
        /*0678*/ 	.short	0x010a
        /*067a*/ 	.byte	0x14
	.zero		1


	//   ....[86]....
        /*067c*/ 	.word	0x00004760
        /*0680*/ 	.word	0x000000ff
        /*0684*/ 	.word	0x00000000
        /*0688*/ 	.short	0x0101
        /*068a*/ 	.byte	0x04
	.zero		1


	//   ....[87]....
        /*068c*/ 	.word	0x00004cb0
        /*0690*/ 	.word	0x000000ff
        /*0694*/ 	.word	0x00000120
        /*0698*/ 	.short	0x010a
        /*069a*/ 	.byte	0x1f
	.zero		1


	//   ....[88]....
        /*069c*/ 	.word	0x00004d50
        /*06a0*/ 	.word	0x000000ff
        /*06a4*/ 	.word	0x00000000
        /*06a8*/ 	.short	0x0101
        /*06aa*/ 	.byte	0x3c
	.zero		1


	//   ....[89]....
        /*06ac*/ 	.word	0x000052a0
        /*06b0*/ 	.word	0x000000ff
        /*06b4*/ 	.word	0x00000118
        /*06b8*/ 	.short	0x010a
        /*06ba*/ 	.byte	0x1f
	.zero		1


	//   ....[90]....
        /*06bc*/ 	.word	0x00005440
        /*06c0*/ 	.word	0x000000ff
        /*06c4*/ 	.word	0x000000f0
        /*06c8*/ 	.short	0x010a
        /*06ca*/ 	.byte	0x1f
	.zero		1


	//   ....[91]....
        /*06cc*/ 	.word	0x000056e0
        /*06d0*/ 	.word	0x000000ff
        /*06d4*/ 	.word	0x000000d0
        /*06d8*/ 	.short	0x010b
        /*06da*/ 	.byte	0x1f
	.zero		1


	//   ....[92]....
        /*06dc*/ 	.word	0x000056f0
        /*06e0*/ 	.word	0x000000ff
        /*06e4*/ 	.word	0x00000000
        /*06e8*/ 	.short	0x0101
        /*06ea*/ 	.byte	0x40
	.zero		1


	//   ....[93]....
        /*06ec*/ 	.word	0x00005700
        /*06f0*/ 	.word	0x000000ff
        /*06f4*/ 	.word	0x000000f8
        /*06f8*/ 	.short	0x010a
        /*06fa*/ 	.byte	0x1f
	.zero		1


	//   ....[94]....
        /*06fc*/ 	.word	0x000058e0
        /*0700*/ 	.word	0x000000ff
        /*0704*/ 	.word	0x000000d8
        /*0708*/ 	.short	0x010b
        /*070a*/ 	.byte	0x1f
	.zero		1


	//   ....[95]....
        /*070c*/ 	.word	0x000058f0
        /*0710*/ 	.word	0x000000ff
        /*0714*/ 	.word	0x00000000
        /*0718*/ 	.short	0x0101
        /*071a*/ 	.byte	0x3f
	.zero		1


	//   ....[96]....
        /*071c*/ 	.word	0x00005900
        /*0720*/ 	.word	0x000000ff
        /*0724*/ 	.word	0x00000100
        /*0728*/ 	.short	0x010a
        /*072a*/ 	.byte	0x1f
	.zero		1


	//   ....[97]....
        /*072c*/ 	.word	0x00005b00
        /*0730*/ 	.word	0x000000ff
        /*0734*/ 	.word	0x000000e0
        /*0738*/ 	.short	0x010b
        /*073a*/ 	.byte	0x1f
	.zero		1


	//   ....[98]....
        /*073c*/ 	.word	0x00005b10
        /*0740*/ 	.word	0x000000ff
        /*0744*/ 	.word	0x00000000
        /*0748*/ 	.short	0x0101
        /*074a*/ 	.byte	0x3e
	.zero		1


	//   ....[99]....
        /*074c*/ 	.word	0x00005b20
        /*0750*/ 	.word	0x000000ff
        /*0754*/ 	.word	0x00000108
        /*0758*/ 	.short	0x010a
        /*075a*/ 	.byte	0x1f
	.zero		1


	//   ....[100]....
        /*075c*/ 	.word	0x00005d50
        /*0760*/ 	.word	0x000000ff
        /*0764*/ 	.word	0x000000e8
        /*0768*/ 	.short	0x010b
        /*076a*/ 	.byte	0x1f
	.zero		1


	//   ....[101]....
        /*076c*/ 	.word	0x00005d60
        /*0770*/ 	.word	0x000000ff
        /*0774*/ 	.word	0x00000000
        /*0778*/ 	.short	0x0101
        /*077a*/ 	.byte	0x3d
	.zero		1


	//   ....[102]....
        /*077c*/ 	.word	0x00005da0
        /*0780*/ 	.word	0x000000ff
        /*0784*/ 	.word	0x000000f0
        /*0788*/ 	.short	0x010a
        /*078a*/ 	.byte	0x1f
	.zero		1


	//   ....[103]....
        /*078c*/ 	.word	0x00005dc0
        /*0790*/ 	.word	0x000000ff
        /*0794*/ 	.word	0x000000f8
        /*0798*/ 	.short	0x010a
        /*079a*/ 	.byte	0x1f
	.zero		1


	//   ....[104]....
        /*079c*/ 	.word	0x00005de0
        /*07a0*/ 	.word	0x000000ff
        /*07a4*/ 	.word	0x00000100
        /*07a8*/ 	.short	0x010a
        /*07aa*/ 	.byte	0x1f
	.zero		1


	//   ....[105]....
        /*07ac*/ 	.word	0x00005e20
        /*07b0*/ 	.word	0x00000000
        /*07b4*/ 	.word	0x00000108
        /*07b8*/ 	.short	0x010a
        /*07ba*/ 	.byte	0xff
	.zero		1


	//   ....[106]....
        /*07bc*/ 	.word	0x000061b0
        /*07c0*/ 	.word	0x000000ff
        /*07c4*/ 	.word	0x00000120
        /*07c8*/ 	.short	0x010a
        /*07ca*/ 	.byte	0x2c
	.zero		1


	//   ....[107]....
        /*07cc*/ 	.word	0x00006280
        /*07d0*/ 	.word	0x000000ff
        /*07d4*/ 	.word	0x00000000
        /*07d8*/ 	.short	0x0101
        /*07da*/ 	.byte	0x04
	.zero		1


	//   ....[108]....
        /*07dc*/ 	.word	0x00006ea0
        /*07e0*/ 	.word	0x000000ff
        /*07e4*/ 	.word	0x000000d0
        /*07e8*/ 	.short	0x010a
        /*07ea*/ 	.byte	0x2c
	.zero		1


	//   ....[109]....
        /*07ec*/ 	.word	0x00006f90
        /*07f0*/ 	.word	0x0000003f
        /*07f4*/ 	.word	0x00000130
        /*07f8*/ 	.short	0x010a
        /*07fa*/ 	.byte	0xff
	.zero		1


	//   ....[110]....
        /*07fc*/ 	.word	0x00007100
        /*0800*/ 	.word	0x000000ff
        /*0804*/ 	.word	0x000000d0
        /*0808*/ 	.short	0x010a
        /*080a*/ 	.byte	0x2c
	.zero		1


	//   ....[111]....
        /*080c*/ 	.word	0x000071d0
        /*0810*/ 	.word	0x0000003f
        /*0814*/ 	.word	0x00000130
        /*0818*/ 	.short	0x010a
        /*081a*/ 	.byte	0xff
	.zero		1


	//   ....[112]....
        /*081c*/ 	.word	0x000079c0
        /*0820*/ 	.word	0x00000000
        /*0824*/ 	.word	0x00000000
        /*0828*/ 	.short	0x0101
        /*082a*/ 	.byte	0xff
	.zero		1


	//   ....[113]....
        /*082c*/ 	.word	0x000079d0
        /*0830*/ 	.word	0x00000004
        /*0834*/ 	.word	0x000000d0
        /*0838*/ 	.short	0x010a
        /*083a*/ 	.byte	0xff
	.zero		1


	//   ....[114]....
        /*083c*/ 	.word	0x00007a90
        /*0840*/ 	.word	0x00000004
        /*0844*/ 	.word	0x000000d0
        /*0848*/ 	.short	0x010a
        /*084a*/ 	.byte	0xff
	.zero		1


	//   ....[115]....
        /*084c*/ 	.word	0x00008290
        /*0850*/ 	.word	0x00000000
        /*0854*/ 	.word	0x00000000
        /*0858*/ 	.short	0x0101
        /*085a*/ 	.byte	0xff
	.zero		1


	//   ....[116]....
        /*085c*/ 	.word	0x000082b0
        /*0860*/ 	.word	0x00000002
        /*0864*/ 	.word	0x000000d0
        /*0868*/ 	.short	0x010a
        /*086a*/ 	.byte	0xff
	.zero		1


	//   ....[117]....
        /*086c*/ 	.word	0x00008360
        /*0870*/ 	.word	0x00000002
        /*0874*/ 	.word	0x000000d0
        /*0878*/ 	.short	0x010a
        /*087a*/ 	.byte	0xff
	.zero		1


	//   ....[118]....
        /*087c*/ 	.word	0x00008b50
        /*0880*/ 	.word	0x00000000
        /*0884*/ 	.word	0x00000000
        /*0888*/ 	.short	0x0101
        /*088a*/ 	.byte	0xff
	.zero		1


	//   ....[119]....
        /*088c*/ 	.word	0x00008b70
        /*0890*/ 	.word	0x00000003
        /*0894*/ 	.word	0x000000d0
        /*0898*/ 	.short	0x010a
        /*089a*/ 	.byte	0xff
	.zero		1


	//   ....[120]....
        /*089c*/ 	.word	0x00008c20
        /*08a0*/ 	.word	0x00000003
        /*08a4*/ 	.word	0x000000d0
        /*08a8*/ 	.short	0x010a
        /*08aa*/ 	.byte	0xff
	.zero		1


	//   ....[121]....
        /*08ac*/ 	.word	0x00008f30
        /*08b0*/ 	.word	0x0000003f
        /*08b4*/ 	.word	0x00000000
        /*08b8*/ 	.short	0x0101
        /*08ba*/ 	.byte	0xff
	.zero		1


	//   ....[122]....
        /*08bc*/ 	.word	0x00009460
        /*08c0*/ 	.word	0x00000000
        /*08c4*/ 	.word	0x00000000
        /*08c8*/ 	.short	0x0101
        /*08ca*/ 	.byte	0xff
	.zero		1


	//   ....[123]....
        /*08cc*/ 	.word	0x000096e0
        /*08d0*/ 	.word	0x000000ff
        /*08d4*/ 	.word	0x00000000
        /*08d8*/ 	.short	0x0101
        /*08da*/ 	.byte	0x04
	.zero		1


	//   ....[124]....
        /*08dc*/ 	.word	0x00009710
        /*08e0*/ 	.word	0x00000000
        /*08e4*/ 	.word	0x00000068
        /*08e8*/ 	.short	0x010a
        /*08ea*/ 	.byte	0xff
	.zero		1


	//   ....[125]....
        /*08ec*/ 	.word	0x00009770
        /*08f0*/ 	.word	0x00000000
        /*08f4*/ 	.word	0x00000068
        /*08f8*/ 	.short	0x010a
        /*08fa*/ 	.byte	0xff
	.zero		1


	//   ....[126]....
        /*08fc*/ 	.word	0x000097d0
        /*0900*/ 	.word	0x00000000
        /*0904*/ 	.word	0x00000120
        /*0908*/ 	.short	0x010a
        /*090a*/ 	.byte	0xff
	.zero		1


	//   ....[127]....
        /*090c*/ 	.word	0x00009830
        /*0910*/ 	.word	0x00000000
        /*0914*/ 	.word	0x00000000
        /*0918*/ 	.short	0x010a
        /*091a*/ 	.byte	0xff
	.zero		1


	//   ....[128]....
        /*091c*/ 	.word	0x00009890
        /*0920*/ 	.word	0x00000000
        /*0924*/ 	.word	0x00000000
        /*0928*/ 	.short	0x010a
        /*092a*/ 	.byte	0xff
	.zero		1


	//   ....[129]....
        /*092c*/ 	.word	0x000098f0
        /*0930*/ 	.word	0x00000000
        /*0934*/ 	.word	0x00000000
        /*0938*/ 	.short	0x010a
        /*093a*/ 	.byte	0xff
	.zero		1


	//   ....[130]....
        /*093c*/ 	.word	0x00009950
        /*0940*/ 	.word	0x00000000
        /*0944*/ 	.word	0x00000000
        /*0948*/ 	.short	0x010a
        /*094a*/ 	.byte	0xff
	.zero		1


	//   ....[131]....
        /*094c*/ 	.word	0x000099b0
        /*0950*/ 	.word	0x00000000
        /*0954*/ 	.word	0x00000000
        /*0958*/ 	.short	0x010a
        /*095a*/ 	.byte	0xff
	.zero		1


	//   ....[132]....
        /*095c*/ 	.word	0x00009a10
        /*0960*/ 	.word	0x00000000
        /*0964*/ 	.word	0x00000000
        /*0968*/ 	.short	0x010a
        /*096a*/ 	.byte	0xff
	.zero		1


	//   ....[133]....
        /*096c*/ 	.word	0x00009a70
        /*0970*/ 	.word	0x00000000
        /*0974*/ 	.word	0x00000000
        /*0978*/ 	.short	0x010a
        /*097a*/ 	.byte	0xff
	.zero		1


	//   ....[134]....
        /*097c*/ 	.word	0x00009ad0
        /*0980*/ 	.word	0x00000000
        /*0984*/ 	.word	0x00000000
        /*0988*/ 	.short	0x010a
        /*098a*/ 	.byte	0xff
	.zero		1


	//   ....[135]....
        /*098c*/ 	.word	0x00009b30
        /*0990*/ 	.word	0x00000000
        /*0994*/ 	.word	0x00000000
        /*0998*/ 	.short	0x010a
        /*099a*/ 	.byte	0xff
	.zero		1


	//   ....[136]....
        /*099c*/ 	.word	0x00009b90
        /*09a0*/ 	.word	0x00000000
        /*09a4*/ 	.word	0x00000000
        /*09a8*/ 	.short	0x010a
        /*09aa*/ 	.byte	0xff
	.zero		1


	//   ....[137]....
        /*09ac*/ 	.word	0x00009bf0
        /*09b0*/ 	.word	0x00000000
        /*09b4*/ 	.word	0x00000000
        /*09b8*/ 	.short	0x010a
        /*09ba*/ 	.byte	0xff
	.zero		1


	//   ....[138]....
        /*09bc*/ 	.word	0x00009c50
        /*09c0*/ 	.word	0x00000000
        /*09c4*/ 	.word	0x00000000
        /*09c8*/ 	.short	0x010a
        /*09ca*/ 	.byte	0xff
	.zero		1


	//   ....[139]....
        /*09cc*/ 	.word	0x00009cb0
        /*09d0*/ 	.word	0x00000004
        /*09d4*/ 	.word	0x00000128
        /*09d8*/ 	.short	0x010a
        /*09da*/ 	.byte	0xff
	.zero		1


	//   ....[140]....
        /*09dc*/ 	.word	0x00009d10
        /*09e0*/ 	.word	0x00000004
        /*09e4*/ 	.word	0x00000120
        /*09e8*/ 	.short	0x010a
        /*09ea*/ 	.byte	0xff
	.zero		1


	//   ....[141]....
        /*09ec*/ 	.word	0x00009d70
        /*09f0*/ 	.word	0x00000005
        /*09f4*/ 	.word	0x00000008
        /*09f8*/ 	.short	0x010a
        /*09fa*/ 	.byte	0xff
	.zero		1


	//   ....[142]....
        /*09fc*/ 	.word	0x00009e50
        /*0a00*/ 	.word	0x00000003
        /*0a04*/ 	.word	0x00000008
        /*0a08*/ 	.short	0x010a
        /*0a0a*/ 	.byte	0xff
	.zero		1


	//   ....[143]....
        /*0a0c*/ 	.word	0x00009eb0
        /*0a10*/ 	.word	0x00000004
        /*0a14*/ 	.word	0x00000120
        /*0a18*/ 	.short	0x010a
        /*0a1a*/ 	.byte	0xff
	.zero		1


	//   ....[144]....
        /*0a1c*/ 	.word	0x00009f10
        /*0a20*/ 	.word	0x00000004
        /*0a24*/ 	.word	0x00000140
        /*0a28*/ 	.short	0x010a
        /*0a2a*/ 	.byte	0xff
	.zero		1


	//   ....[145]....
        /*0a2c*/ 	.word	0x00009f70
        /*0a30*/ 	.word	0x00000004
        /*0a34*/ 	.word	0x00000000
        /*0a38*/ 	.short	0x010a
        /*0a3a*/ 	.byte	0xff
	.zero		1


	//   ....[146]....
        /*0a3c*/ 	.word	0x00009fd0
        /*0a40*/ 	.word	0x00000000
        /*0a44*/ 	.word	0x00000000
        /*0a48*/ 	.short	0x010a
        /*0a4a*/ 	.byte	0xff
	.zero		1


	//   ....[147]....
        /*0a4c*/ 	.word	0x0000a030
        /*0a50*/ 	.word	0x00000000
        /*0a54*/ 	.word	0x00000150
        /*0a58*/ 	.short	0x010a
        /*0a5a*/ 	.byte	0xff
	.zero		1


	//   ....[148]....
        /*0a5c*/ 	.word	0x0000a090
        /*0a60*/ 	.word	0x00000002
        /*0a64*/ 	.word	0x00000120
        /*0a68*/ 	.short	0x010a
        /*0a6a*/ 	.byte	0xff
	.zero		1


	//   ....[149]....
        /*0a6c*/ 	.word	0x0000a0f0
        /*0a70*/ 	.word	0x00000002
        /*0a74*/ 	.word	0x00000118
        /*0a78*/ 	.short	0x010a
        /*0a7a*/ 	.byte	0xff
	.zero		1


	//   ....[150]....
        /*0a7c*/ 	.word	0x0000a150
        /*0a80*/ 	.word	0x00000002
        /*0a84*/ 	.word	0x000000f0
        /*0a88*/ 	.short	0x010a
        /*0a8a*/ 	.byte	0xff
	.zero		1


	//   ....[151]....
        /*0a8c*/ 	.word	0x0000a1b0
        /*0a90*/ 	.word	0x00000002
        /*0a94*/ 	.word	0x000000f8
        /*0a98*/ 	.short	0x010a
        /*0a9a*/ 	.byte	0xff
	.zero		1


	//   ....[152]....
        /*0a9c*/ 	.word	0x0000a210
        /*0aa0*/ 	.word	0x00000002
        /*0aa4*/ 	.word	0x00000100
        /*0aa8*/ 	.short	0x010a
        /*0aaa*/ 	.byte	0xff
	.zero		1


	//   ....[153]....
        /*0aac*/ 	.word	0x0000a270
        /*0ab0*/ 	.word	0x00000002
        /*0ab4*/ 	.word	0x00000108
        /*0ab8*/ 	.short	0x010a
        /*0aba*/ 	.byte	0xff
	.zero		1


	//   ....[154]....
        /*0abc*/ 	.word	0x0000a2d0
        /*0ac0*/ 	.word	0x00000000
        /*0ac4*/ 	.word	0x000000f0
        /*0ac8*/ 	.short	0x010a
        /*0aca*/ 	.byte	0xff
	.zero		1


	//   ....[155]....
        /*0acc*/ 	.word	0x0000a330
        /*0ad0*/ 	.word	0x00000000
        /*0ad4*/ 	.word	0x000000f8
        /*0ad8*/ 	.short	0x010a
        /*0ada*/ 	.byte	0xff
	.zero		1


	//   ....[156]....
        /*0adc*/ 	.word	0x0000a390
        /*0ae0*/ 	.word	0x00000000
        /*0ae4*/ 	.word	0x00000100
        /*0ae8*/ 	.short	0x010a
        /*0aea*/ 	.byte	0xff
	.zero		1


	//   ....[157]....
        /*0aec*/ 	.word	0x0000a3f0
        /*0af0*/ 	.word	0x00000000
        /*0af4*/ 	.word	0x00000120
        /*0af8*/ 	.short	0x010a
        /*0afa*/ 	.byte	0xff
	.zero		1


	//   ....[158]....
        /*0afc*/ 	.word	0x0000a450
        /*0b00*/ 	.word	0x00000002
        /*0b04*/ 	.word	0x000000d0
        /*0b08*/ 	.short	0x010a
        /*0b0a*/ 	.byte	0xff
	.zero		1


	//   ....[159]....
        /*0b0c*/ 	.word	0x0000a4a0
        /*0b10*/ 	.word	0x0000003f
        /*0b14*/ 	.word	0x00000130
        /*0b18*/ 	.short	0x010a
        /*0b1a*/ 	.byte	0xff
	.zero		1


	//   ....[160]....
        /*0b1c*/ 	.word	0x0000a4f0
        /*0b20*/ 	.word	0x00000004
        /*0b24*/ 	.word	0x000000d0
        /*0b28*/ 	.short	0x010a
        /*0b2a*/ 	.byte	0xff
	.zero		1


	//   ....[161]....
        /*0b2c*/ 	.word	0x0000a540
        /*0b30*/ 	.word	0x00000002
        /*0b34*/ 	.word	0x000000d0
        /*0b38*/ 	.short	0x010a
        /*0b3a*/ 	.byte	0xff
	.zero		1


	//   ....[162]....
        /*0b3c*/ 	.word	0x0000a590
        /*0b40*/ 	.word	0x00000003
        /*0b44*/ 	.word	0x000000d0
        /*0b48*/ 	.short	0x010a
        /*0b4a*/ 	.byte	0xff
	.zero		1


	//----- nvinfo : EIATTR_NUM_MBARRIERS
	.align		4
.L_47:
        /*0b4c*/ 	.byte	0x03, 0x38
        /*0b4e*/ 	.short	0x002b


	//----- nvinfo : EIATTR_EXIT_INSTR_OFFSETS
	.align		4
        /*0b50*/ 	.byte	0x04, 0x1c
        /*0b52*/ 	.short	(.L_49 - .L_48)


	//   ....[0]....
.L_48:
        /*0b54*/ 	.word	0x000033d0


	//   ....[1]....
        /*0b58*/ 	.word	0x00003680


	//   ....[2]....
        /*0b5c*/ 	.word	0x000036e0


	//   ....[3]....
        /*0b60*/ 	.word	0x00004990


	//   ....[4]....
        /*0b64*/ 	.word	0x00005e50


	//   ....[5]....
        /*0b68*/ 	.word	0x00005e90


	//   ....[6]....
        /*0b6c*/ 	.word	0x000095c0


	//   ....[7]....
        /*0b70*/ 	.word	0x00009640


	//   ....[8]....
        /*0b74*/ 	.word	0x00009670


	//   ....[9]....
        /*0b78*/ 	.word	0x000096f0


	//----- nvinfo : EIATTR_MAX_THREADS
	.align		4
.L_49:
        /*0b7c*/ 	.byte	0x04, 0x05
        /*0b7e*/ 	.short	(.L_51 - .L_50)
.L_50:
        /*0b80*/ 	.word	0x00000100
        /*0b84*/ 	.word	0x00000001
        /*0b88*/ 	.word	0x00000001


	//----- nvinfo : EIATTR_CRS_STACK_SIZE
	.align		4
.L_51:
        /*0b8c*/ 	.byte	0x04, 0x1e
        /*0b8e*/ 	.short	(.L_53 - .L_52)
.L_52:
        /*0b90*/ 	.word	0x00000000


	//----- nvinfo : EIATTR_CBANK_PARAM_SIZE
	.align		4
.L_53:
        /*0b94*/ 	.byte	0x03, 0x19
        /*0b96*/ 	.short	0x0800


	//----- nvinfo : EIATTR_PARAM_CBANK
	.align		4
        /*0b98*/ 	.byte	0x04, 0x0a
        /*0b9a*/ 	.short	(.L_55 - .L_54)
	.align		4
.L_54:
        /*0b9c*/ 	.word	index@(.nv.constant0._ZN7cutlass13device_kernelINS_4conv6kernel13ConvUniversalINS1_16ConvProblemShapeILNS1_8OperatorE0ELi2EEENS1_10collective14CollectiveConvINS1_47MainloopSm100TmaUmmaWarpSpecializedImplicitGemmILS5_0ELi13ELi2ELi1ELi2EN4cute5tupleIJNSA_1CILi2EEENSC_ILi1EEESE_EEEEENSB_IJNSC_ILi128EEESH_NSB_IJNSC_ILi64EEEEEEEEENS_10bfloat16_tESL_NSA_8TiledMMAINSA_8MMA_AtomIJNSA_26SM100_MMA_F16BF16_2x1SM_SSISL_SL_fLi128ELi128ELNSA_4UMMA5MajorE0ELSQ_0ELNSP_7ScaleInE0ELSR_0EEEEEENSA_6LayoutINSB_IJSE_SE_SE_EEENSB_IJNSC_ILi0EEESW_SW_EEEEENSB_IJNSA_10UnderscoreESZ_SZ_EEEEENS7_6detail27Sm100ImplicitGemmTileTraitsINSA_25SM100_TMA_2SM_LOAD_IM2COLENSA_14ComposedLayoutINSA_7SwizzleILi3ELi4ELi3EEENSA_18smem_ptr_flag_bitsILi16EEENSU_INSB_IJNSC_ILi8EEESI_EEENSB_IJSI_SE_EEEEEEEvEENS13_INSA_18SM100_TMA_2SM_LOADES1E_vEEEENS_8epilogue10collective18CollectiveEpilogueINS1J_23Sm100TmaWarpSpecializedILi4ELi2ELi16ELb1ELb0EEEJNSB_IJSI_SH_SJ_EEENSB_IJNSU_ISI_SE_EENSU_INSB_IJNSC_ILi16EEESD_EEENSB_IJSE_SI_EEEEEEEESL_NSB_IJNSB_IJlllEEESE_SW_EEESL_S1W_NS1J_6fusion15FusionCallbacksIS1N_NS1X_17LinearCombinationISL_fSL_fLNS_15FloatRoundStyleE2EEES1O_S1U_JEEENSA_5SM1004TMEM4LOAD26SM100_TMEM_LOAD_32dp32b16xENSA_20SM90_TMA_LOAD_IM2COLENS15_INS16_ILi1ELi4ELi3EEES19_NSU_INSB_IJS1A_S1Q_EEENSB_IJS1Q_SE_EEEEEEENSA_39AutoVectorizingCopyWithAssumedAlignmentILi128EEENSA_21SM90_TMA_STORE_IM2COLES2C_S2E_S2E_EEEvvEEEEvNT_6ParamsE)
        /*0ba0*/ 	.short	0x0380
        /*0ba2*/ 	.short	0x0800


	//----- nvinfo : EIATTR_SW_WAR
	.align		4
.L_55:
        /*0ba4*/ 	.byte	0x04, 0x36
        /*0ba6*/ 	.short	(.L_57 - .L_56)
.L_56:
        /*0ba8*/ 	.word	0x00000008
.L_57:


//--------------------- .nv.callgraph             --------------------------
	.section	.nv.callgraph,"",@"SHT_CUDA_CALLGRAPH"
	.align	4
	.sectionentsize	8
	.align		4
        /*0000*/ 	.word	0x00000000
	.align		4
        /*0004*/ 	.word	0xffffffff
	.align		4
        /*0008*/ 	.word	index@(_ZN7cutlass13device_kernelINS_4conv6kernel13ConvUniversalINS1_16ConvProblemShapeILNS1_8OperatorE0ELi2EEENS1_10collective14CollectiveConvINS1_47MainloopSm100TmaUmmaWarpSpecializedImplicitGemmILS5_0ELi13ELi2ELi1ELi2EN4cute5tupleIJNSA_1CILi2EEENSC_ILi1EEESE_EEEEENSB_IJNSC_ILi128EEESH_NSB_IJNSC_ILi64EEEEEEEEENS_10bfloat16_tESL_NSA_8TiledMMAINSA_8MMA_AtomIJNSA_26SM100_MMA_F16BF16_2x1SM_SSISL_SL_fLi128ELi128ELNSA_4UMMA5MajorE0ELSQ_0ELNSP_7ScaleInE0ELSR_0EEEEEENSA_6LayoutINSB_IJSE_SE_SE_EEENSB_IJNSC_ILi0EEESW_SW_EEEEENSB_IJNSA_10UnderscoreESZ_SZ_EEEEENS7_6detail27Sm100ImplicitGemmTileTraitsINSA_25SM100_TMA_2SM_LOAD_IM2COLENSA_14ComposedLayoutINSA_7SwizzleILi3ELi4ELi3EEENSA_18smem_ptr_flag_bitsILi16EEENSU_INSB_IJNSC_ILi8EEESI_EEENSB_IJSI_SE_EEEEEEEvEENS13_INSA_18SM100_TMA_2SM_LOADES1E_vEEEENS_8epilogue10collective18CollectiveEpilogueINS1J_23Sm100TmaWarpSpecializedILi4ELi2ELi16ELb1ELb0EEEJNSB_IJSI_SH_SJ_EEENSB_IJNSU_ISI_SE_EENSU_INSB_IJNSC_ILi16EEESD_EEENSB_IJSE_SI_EEEEEEEESL_NSB_IJNSB_IJlllEEESE_SW_EEESL_S1W_NS1J_6fusion15FusionCallbacksIS1N_NS1X_17LinearCombinationISL_fSL_fLNS_15FloatRoundStyleE2EEES1O_S1U_JEEENSA_5SM1004TMEM4LOAD26SM100_TMEM_LOAD_32dp32b16xENSA_20SM90_TMA_LOAD_IM2COLENS15_INS16_ILi1ELi4ELi3EEES19_NSU_INSB_IJS1A_S1Q_EEENSB_IJS1Q_SE_EEEEEEENSA_39AutoVectorizingCopyWithAssumedAlignmentILi128EEENSA_21SM90_TMA_STORE_IM2COLES2C_S2E_S2E_EEEvvEEEEvNT_6ParamsE)
	.align		4
        /*000c*/ 	.word	index@(__assertfail)
	.align		4
        /*0010*/ 	.word	0x00000000
	.align		4
        /*0014*/ 	.word	0xfffffffe
	.align		4
        /*0018*/ 	.word	0x00000000
	.align		4
        /*001c*/ 	.word	0xfffffffd
	.align		4
        /*0020*/ 	.word	0x00000000
	.align		4
        /*0024*/ 	.word	0xfffffffc


//--------------------- .nv.constant4             --------------------------
	.section	.nv.constant4,"a",@progbits
	.align	8
	.align		8
.nv.constant4:
        /*0000*/ 	.dword	__assertfail
	.align		8
        /*0008*/ 	.dword	__unnamed_1
	.align		8
        /*0010*/ 	.dword	__unnamed_2
	.align		8
        /*0018*/ 	.dword	_ZN39_INTERNAL_aa1413ff_4_k_cu_ef6f0d9f_33484cuda3std3__45__cpo5beginE
	.align		8
        /*0020*/ 	.dword	_ZN39_INTERNAL_aa1413ff_4_k_cu_ef6f0d9f_33484cuda3std3__45__cpo3endE
	.align		8
        /*0028*/ 	.dword	_ZN39_INTERNAL_aa1413ff_4_k_cu_ef6f0d9f_33484cuda3std3__45__cpo6cbeginE
	.align		8
        /*0030*/ 	.dword	_ZN39_INTERNAL_aa1413ff_4_k_cu_ef6f0d9f_33484cuda3std3__45__cpo4cendE
	.align		8
        /*0038*/ 	.dword	_ZN39_INTERNAL_aa1413ff_4_k_cu_ef6f0d9f_33484cuda3std3__441_GLOBAL__N__aa1413ff_4_k_cu_ef6f0d9f_33486ignoreE
	.align		8
        /*0040*/ 	.dword	_ZN39_INTERNAL_aa1413ff_4_k_cu_ef6f0d9f_33484cuda3std3__419piecewise_constructE
	.align		8
        /*0048*/ 	.dword	_ZN39_INTERNAL_aa1413ff_4_k_cu_ef6f0d9f_33484cuda3std3__48in_placeE
	.align		8
        /*0050*/ 	.dword	_ZN39_INTERNAL_aa1413ff_4_k_cu_ef6f0d9f_33484cuda3std6ranges3__45__cpo4swapE
	.align		8
        /*0058*/ 	.dword	_ZN39_INTERNAL_aa1413ff_4_k_cu_ef6f0d9f_33484cuda3std6ranges3__45__cpo9iter_moveE
	.align		8
        /*0060*/ 	.dword	_ZN39_INTERNAL_aa1413ff_4_k_cu_ef6f0d9f_33484cute7productE
	.align		8
        /*0068*/ 	.dword	_ZN39_INTERNAL_aa1413ff_4_k_cu_ef6f0d9f_33484cute1_E
	.align		8
        /*0070*/ 	.dword	$str$27
	.align		8
        /*0078*/ 	.dword	$str$28
	.align		8
        /*0080*/ 	.dword	$str$29
	.align		8
        /*0088*/ 	.dword	$str$30


//--------------------- .text._ZN7cutlass13device_kernelINS_4conv6kernel13ConvUniversalINS1_16ConvProblemShapeILNS1_8OperatorE0ELi2EEENS1_10collective14CollectiveConvINS1_47MainloopSm100TmaUmmaWarpSpecializedImplicitGemmILS5_0ELi13ELi2ELi1ELi2EN4cute5tupleIJNSA_1CILi2EEENSC_ILi1EEESE_EEEEENSB_IJNSC_ILi128EEESH_NSB_IJNSC_ILi64EEEEEEEEENS_10bfloat16_tESL_NSA_8TiledMMAINSA_8MMA_AtomIJNSA_26SM100_MMA_F16BF16_2x1SM_SSISL_SL_fLi128ELi128ELNSA_4UMMA5MajorE0ELSQ_0ELNSP_7ScaleInE0ELSR_0EEEEEENSA_6LayoutINSB_IJSE_SE_SE_EEENSB_IJNSC_ILi0EEESW_SW_EEEEENSB_IJNSA_10UnderscoreESZ_SZ_EEEEENS7_6detail27Sm100ImplicitGemmTileTraitsINSA_25SM100_TMA_2SM_LOAD_IM2COLENSA_14ComposedLayoutINSA_7SwizzleILi3ELi4ELi3EEENSA_18smem_ptr_flag_bitsILi16EEENSU_INSB_IJNSC_ILi8EEESI_EEENSB_IJSI_SE_EEEEEEEvEENS13_INSA_18SM100_TMA_2SM_LOADES1E_vEEEENS_8epilogue10collective18CollectiveEpilogueINS1J_23Sm100TmaWarpSpecializedILi4ELi2ELi16ELb1ELb0EEEJNSB_IJSI_SH_SJ_EEENSB_IJNSU_ISI_SE_EENSU_INSB_IJNSC_ILi16EEESD_EEENSB_IJSE_SI_EEEEEEEESL_NSB_IJNSB_IJlllEEESE_SW_EEESL_S1W_NS1J_6fusion15FusionCallbacksIS1N_NS1X_17LinearCombinationISL_fSL_fLNS_15FloatRoundStyleE2EEES1O_S1U_JEEENSA_5SM1004TMEM4LOAD26SM100_TMEM_LOAD_32dp32b16xENSA_20SM90_TMA_LOAD_IM2COLENS15_INS16_ILi1ELi4ELi3EEES19_NSU_INSB_IJS1A_S1Q_EEENSB_IJS1Q_SE_EEEEEEENSA_39AutoVectorizingCopyWithAssumedAlignmentILi128EEENSA_21SM90_TMA_STORE_IM2COLES2C_S2E_S2E_EEEvvEEEEvNT_6ParamsE --------------------------
	.section	.text._ZN7cutlass13device_kernelINS_4conv6kernel13ConvUniversalINS1_16ConvProblemShapeILNS1_8OperatorE0ELi2EEENS1_10collective14CollectiveConvINS1_47MainloopSm100TmaUmmaWarpSpecializedImplicitGemmILS5_0ELi13ELi2ELi1ELi2EN4cute5tupleIJNSA_1CILi2EEENSC_ILi1EEESE_EEEEENSB_IJNSC_ILi128EEESH_NSB_IJNSC_ILi64EEEEEEEEENS_10bfloat16_tESL_NSA_8TiledMMAINSA_8MMA_AtomIJNSA_26SM100_MMA_F16BF16_2x1SM_SSISL_SL_fLi128ELi128ELNSA_4UMMA5MajorE0ELSQ_0ELNSP_7ScaleInE0ELSR_0EEEEEENSA_6LayoutINSB_IJSE_SE_SE_EEENSB_IJNSC_ILi0EEESW_SW_EEEEENSB_IJNSA_10UnderscoreESZ_SZ_EEEEENS7_6detail27Sm100ImplicitGemmTileTraitsINSA_25SM100_TMA_2SM_LOAD_IM2COLENSA_14ComposedLayoutINSA_7SwizzleILi3ELi4ELi3EEENSA_18smem_ptr_flag_bitsILi16EEENSU_INSB_IJNSC_ILi8EEESI_EEENSB_IJSI_SE_EEEEEEEvEENS13_INSA_18SM100_TMA_2SM_LOADES1E_vEEEENS_8epilogue10collective18CollectiveEpilogueINS1J_23Sm100TmaWarpSpecializedILi4ELi2ELi16ELb1ELb0EEEJNSB_IJSI_SH_SJ_EEENSB_IJNSU_ISI_SE_EENSU_INSB_IJNSC_ILi16EEESD_EEENSB_IJSE_SI_EEEEEEEESL_NSB_IJNSB_IJlllEEESE_SW_EEESL_S1W_NS1J_6fusion15FusionCallbacksIS1N_NS1X_17LinearCombinationISL_fSL_fLNS_15FloatRoundStyleE2EEES1O_S1U_JEEENSA_5SM1004TMEM4LOAD26SM100_TMEM_LOAD_32dp32b16xENSA_20SM90_TMA_LOAD_IM2COLENS15_INS16_ILi1ELi4ELi3EEES19_NSU_INSB_IJS1A_S1Q_EEENSB_IJS1Q_SE_EEEEEEENSA_39AutoVectorizingCopyWithAssumedAlignmentILi128EEENSA_21SM90_TMA_STORE_IM2COLES2C_S2E_S2E_EEEvvEEEEvNT_6ParamsE,"ax",@progbits
	.align	128
.text._ZN7cutlass13device_kernelINS_4conv6kernel13ConvUniversalINS1_16ConvProblemShapeILNS1_8OperatorE0ELi2EEENS1_10collective14CollectiveConvINS1_47MainloopSm100TmaUmmaWarpSpecializedImplicitGemmILS5_0ELi13ELi2ELi1ELi2EN4cute5tupleIJNSA_1CILi2EEENSC_ILi1EEESE_EEEEENSB_IJNSC_ILi128EEESH_NSB_IJNSC_ILi64EEEEEEEEENS_10bfloat16_tESL_NSA_8TiledMMAINSA_8MMA_AtomIJNSA_26SM100_MMA_F16BF16_2x1SM_SSISL_SL_fLi128ELi128ELNSA_4UMMA5MajorE0ELSQ_0ELNSP_7ScaleInE0ELSR_0EEEEEENSA_6LayoutINSB_IJSE_SE_SE_EEENSB_IJNSC_ILi0EEESW_SW_EEEEENSB_IJNSA_10UnderscoreESZ_SZ_EEEEENS7_6detail27Sm100ImplicitGemmTileTraitsINSA_25SM100_TMA_2SM_LOAD_IM2COLENSA_14ComposedLayoutINSA_7SwizzleILi3ELi4ELi3EEENSA_18smem_ptr_flag_bitsILi16EEENSU_INSB_IJNSC_ILi8EEESI_EEENSB_IJSI_SE_EEEEEEEvEENS13_INSA_18SM100_TMA_2SM_LOADES1E_vEEEENS_8epilogue10collective18CollectiveEpilogueINS1J_23Sm100TmaWarpSpecializedILi4ELi2ELi16ELb1ELb0EEEJNSB_IJSI_SH_SJ_EEENSB_IJNSU_ISI_SE_EENSU_INSB_IJNSC_ILi16EEESD_EEENSB_IJSE_SI_EEEEEEEESL_NSB_IJNSB_IJlllEEESE_SW_EEESL_S1W_NS1J_6fusion15FusionCallbacksIS1N_NS1X_17LinearCombinationISL_fSL_fLNS_15FloatRoundStyleE2EEES1O_S1U_JEEENSA_5SM1004TMEM4LOAD26SM100_TMEM_LOAD_32dp32b16xENSA_20SM90_TMA_LOAD_IM2COLENS15_INS16_ILi1ELi4ELi3EEES19_NSU_INSB_IJS1A_S1Q_EEENSB_IJS1Q_SE_EEEEEEENSA_39AutoVectorizingCopyWithAssumedAlignmentILi128EEENSA_21SM90_TMA_STORE_IM2COLES2C_S2E_S2E_EEEvvEEEEvNT_6ParamsE:
        .type           _ZN7cutlass13device_kernelINS_4conv6kernel13ConvUniversalINS1_16ConvProblemShapeILNS1_8OperatorE0ELi2EEENS1_10collective14CollectiveConvINS1_47MainloopSm100TmaUmmaWarpSpecializedImplicitGemmILS5_0ELi13ELi2ELi1ELi2EN4cute5tupleIJNSA_1CILi2EEENSC_ILi1EEESE_EEEEENSB_IJNSC_ILi128EEESH_NSB_IJNSC_ILi64EEEEEEEEENS_10bfloat16_tESL_NSA_8TiledMMAINSA_8MMA_AtomIJNSA_26SM100_MMA_F16BF16_2x1SM_SSISL_SL_fLi128ELi128ELNSA_4UMMA5MajorE0ELSQ_0ELNSP_7ScaleInE0ELSR_0EEEEEENSA_6LayoutINSB_IJSE_SE_SE_EEENSB_IJNSC_ILi0EEESW_SW_EEEEENSB_IJNSA_10UnderscoreESZ_SZ_EEEEENS7_6detail27Sm100ImplicitGemmTileTraitsINSA_25SM100_TMA_2SM_LOAD_IM2COLENSA_14ComposedLayoutINSA_7SwizzleILi3ELi4ELi3EEENSA_18smem_ptr_flag_bitsILi16EEENSU_INSB_IJNSC_ILi8EEESI_EEENSB_IJSI_SE_EEEEEEEvEENS13_INSA_18SM100_TMA_2SM_LOADES1E_vEEEENS_8epilogue10collective18CollectiveEpilogueINS1J_23Sm100TmaWarpSpecializedILi4ELi2ELi16ELb1ELb0EEEJNSB_IJSI_SH_SJ_EEENSB_IJNSU_ISI_SE_EENSU_INSB_IJNSC_ILi16EEESD_EEENSB_IJSE_SI_EEEEEEEESL_NSB_IJNSB_IJlllEEESE_SW_EEESL_S1W_NS1J_6fusion15FusionCallbacksIS1N_NS1X_17LinearCombinationISL_fSL_fLNS_15FloatRoundStyleE2EEES1O_S1U_JEEENSA_5SM1004TMEM4LOAD26SM100_TMEM_LOAD_32dp32b16xENSA_20SM90_TMA_LOAD_IM2COLENS15_INS16_ILi1ELi4ELi3EEES19_NSU_INSB_IJS1A_S1Q_EEENSB_IJS1Q_SE_EEEEEEENSA_39AutoVectorizingCopyWithAssumedAlignmentILi128EEENSA_21SM90_TMA_STORE_IM2COLES2C_S2E_S2E_EEEvvEEEEvNT_6ParamsE,@function
        .size           _ZN7cutlass13device_kernelINS_4conv6kernel13ConvUniversalINS1_16ConvProblemShapeILNS1_8OperatorE0ELi2EEENS1_10collective14CollectiveConvINS1_47MainloopSm100TmaUmmaWarpSpecializedImplicitGemmILS5_0ELi13ELi2ELi1ELi2EN4cute5tupleIJNSA_1CILi2EEENSC_ILi1EEESE_EEEEENSB_IJNSC_ILi128EEESH_NSB_IJNSC_ILi64EEEEEEEEENS_10bfloat16_tESL_NSA_8TiledMMAINSA_8MMA_AtomIJNSA_26SM100_MMA_F16BF16_2x1SM_SSISL_SL_fLi128ELi128ELNSA_4UMMA5MajorE0ELSQ_0ELNSP_7ScaleInE0ELSR_0EEEEEENSA_6LayoutINSB_IJSE_SE_SE_EEENSB_IJNSC_ILi0EEESW_SW_EEEEENSB_IJNSA_10UnderscoreESZ_SZ_EEEEENS7_6detail27Sm100ImplicitGemmTileTraitsINSA_25SM100_TMA_2SM_LOAD_IM2COLENSA_14ComposedLayoutINSA_7SwizzleILi3ELi4ELi3EEENSA_18smem_ptr_flag_bitsILi16EEENSU_INSB_IJNSC_ILi8EEESI_EEENSB_IJSI_SE_EEEEEEEvEENS13_INSA_18SM100_TMA_2SM_LOADES1E_vEEEENS_8epilogue10collective18CollectiveEpilogueINS1J_23Sm100TmaWarpSpecializedILi4ELi2ELi16ELb1ELb0EEEJNSB_IJSI_SH_SJ_EEENSB_IJNSU_ISI_SE_EENSU_INSB_IJNSC_ILi16EEESD_EEENSB_IJSE_SI_EEEEEEEESL_NSB_IJNSB_IJlllEEESE_SW_EEESL_S1W_NS1J_6fusion15FusionCallbacksIS1N_NS1X_17LinearCombinationISL_fSL_fLNS_15FloatRoundStyleE2EEES1O_S1U_JEEENSA_5SM1004TMEM4LOAD26SM100_TMEM_LOAD_32dp32b16xENSA_20SM90_TMA_LOAD_IM2COLENS15_INS16_ILi1ELi4ELi3EEES19_NSU_INSB_IJS1A_S1Q_EEENSB_IJS1Q_SE_EEEEEEENSA_39AutoVectorizingCopyWithAssumedAlignmentILi128EEENSA_21SM90_TMA_STORE_IM2COLES2C_S2E_S2E_EEEvvEEEEvNT_6ParamsE,(.L_x_215 - _ZN7cutlass13device_kernelINS_4conv6kernel13ConvUniversalINS1_16ConvProblemShapeILNS1_8OperatorE0ELi2EEENS1_10collective14CollectiveConvINS1_47MainloopSm100TmaUmmaWarpSpecializedImplicitGemmILS5_0ELi13ELi2ELi1ELi2EN4cute5tupleIJNSA_1CILi2EEENSC_ILi1EEESE_EEEEENSB_IJNSC_ILi128EEESH_NSB_IJNSC_ILi64EEEEEEEEENS_10bfloat16_tESL_NSA_8TiledMMAINSA_8MMA_AtomIJNSA_26SM100_MMA_F16BF16_2x1SM_SSISL_SL_fLi128ELi128ELNSA_4UMMA5MajorE0ELSQ_0ELNSP_7ScaleInE0ELSR_0EEEEEENSA_6LayoutINSB_IJSE_SE_SE_EEENSB_IJNSC_ILi0EEESW_SW_EEEEENSB_IJNSA_10UnderscoreESZ_SZ_EEEEENS7_6detail27Sm100ImplicitGemmTileTraitsINSA_25SM100_TMA_2SM_LOAD_IM2COLENSA_14ComposedLayoutINSA_7SwizzleILi3ELi4ELi3EEENSA_18smem_ptr_flag_bitsILi16EEENSU_INSB_IJNSC_ILi8EEESI_EEENSB_IJSI_SE_EEEEEEEvEENS13_INSA_18SM100_TMA_2SM_LOADES1E_vEEEENS_8epilogue10collective18CollectiveEpilogueINS1J_23Sm100TmaWarpSpecializedILi4ELi2ELi16ELb1ELb0EEEJNSB_IJSI_SH_SJ_EEENSB_IJNSU_ISI_SE_EENSU_INSB_IJNSC_ILi16EEESD_EEENSB_IJSE_SI_EEEEEEEESL_NSB_IJNSB_IJlllEEESE_SW_EEESL_S1W_NS1J_6fusion15FusionCallbacksIS1N_NS1X_17LinearCombinationISL_fSL_fLNS_15FloatRoundStyleE2EEES1O_S1U_JEEENSA_5SM1004TMEM4LOAD26SM100_TMEM_LOAD_32dp32b16xENSA_20SM90_TMA_LOAD_IM2COLENS15_INS16_ILi1ELi4ELi3EEES19_NSU_INSB_IJS1A_S1Q_EEENSB_IJS1Q_SE_EEEEEEENSA_39AutoVectorizingCopyWithAssumedAlignmentILi128EEENSA_21SM90_TMA_STORE_IM2COLES2C_S2E_S2E_EEEvvEEEEvNT_6ParamsE)
        .other          _ZN7cutlass13device_kernelINS_4conv6kernel13ConvUniversalINS1_16ConvProblemShapeILNS1_8OperatorE0ELi2EEENS1_10collective14CollectiveConvINS1_47MainloopSm100TmaUmmaWarpSpecializedImplicitGemmILS5_0ELi13ELi2ELi1ELi2EN4cute5tupleIJNSA_1CILi2EEENSC_ILi1EEESE_EEEEENSB_IJNSC_ILi128EEESH_NSB_IJNSC_ILi64EEEEEEEEENS_10bfloat16_tESL_NSA_8TiledMMAINSA_8MMA_AtomIJNSA_26SM100_MMA_F16BF16_2x1SM_SSISL_SL_fLi128ELi128ELNSA_4UMMA5MajorE0ELSQ_0ELNSP_7ScaleInE0ELSR_0EEEEEENSA_6LayoutINSB_IJSE_SE_SE_EEENSB_IJNSC_ILi0EEESW_SW_EEEEENSB_IJNSA_10UnderscoreESZ_SZ_EEEEENS7_6detail27Sm100ImplicitGemmTileTraitsINSA_25SM100_TMA_2SM_LOAD_IM2COLENSA_14ComposedLayoutINSA_7SwizzleILi3ELi4ELi3EEENSA_18smem_ptr_flag_bitsILi16EEENSU_INSB_IJNSC_ILi8EEESI_EEENSB_IJSI_SE_EEEEEEEvEENS13_INSA_18SM100_TMA_2SM_LOADES1E_vEEEENS_8epilogue10collective18CollectiveEpilogueINS1J_23Sm100TmaWarpSpecializedILi4ELi2ELi16ELb1ELb0EEEJNSB_IJSI_SH_SJ_EEENSB_IJNSU_ISI_SE_EENSU_INSB_IJNSC_ILi16EEESD_EEENSB_IJSE_SI_EEEEEEEESL_NSB_IJNSB_IJlllEEESE_SW_EEESL_S1W_NS1J_6fusion15FusionCallbacksIS1N_NS1X_17LinearCombinationISL_fSL_fLNS_15FloatRoundStyleE2EEES1O_S1U_JEEENSA_5SM1004TMEM4LOAD26SM100_TMEM_LOAD_32dp32b16xENSA_20SM90_TMA_LOAD_IM2COLENS15_INS16_ILi1ELi4ELi3EEES19_NSU_INSB_IJS1A_S1Q_EEENSB_IJS1Q_SE_EEEEEEENSA_39AutoVectorizingCopyWithAssumedAlignmentILi128EEENSA_21SM90_TMA_STORE_IM2COLES2C_S2E_S2E_EEEvvEEEEvNT_6ParamsE,@"STO_CUDA_ENTRY STV_DEFAULT"
_ZN7cutlass13device_kernelINS_4conv6kernel13ConvUniversalINS1_16ConvProblemShapeILNS1_8OperatorE0ELi2EEENS1_10collective14CollectiveConvINS1_47MainloopSm100TmaUmmaWarpSpecializedImplicitGemmILS5_0ELi13ELi2ELi1ELi2EN4cute5tupleIJNSA_1CILi2EEENSC_ILi1EEESE_EEEEENSB_IJNSC_ILi128EEESH_NSB_IJNSC_ILi64EEEEEEEEENS_10bfloat16_tESL_NSA_8TiledMMAINSA_8MMA_AtomIJNSA_26SM100_MMA_F16BF16_2x1SM_SSISL_SL_fLi128ELi128ELNSA_4UMMA5MajorE0ELSQ_0ELNSP_7ScaleInE0ELSR_0EEEEEENSA_6LayoutINSB_IJSE_SE_SE_EEENSB_IJNSC_ILi0EEESW_SW_EEEEENSB_IJNSA_10UnderscoreESZ_SZ_EEEEENS7_6detail27Sm100ImplicitGemmTileTraitsINSA_25SM100_TMA_2SM_LOAD_IM2COLENSA_14ComposedLayoutINSA_7SwizzleILi3ELi4ELi3EEENSA_18smem_ptr_flag_bitsILi16EEENSU_INSB_IJNSC_ILi8EEESI_EEENSB_IJSI_SE_EEEEEEEvEENS13_INSA_18SM100_TMA_2SM_LOADES1E_vEEEENS_8epilogue10collective18CollectiveEpilogueINS1J_23Sm100TmaWarpSpecializedILi4ELi2ELi16ELb1ELb0EEEJNSB_IJSI_SH_SJ_EEENSB_IJNSU_ISI_SE_EENSU_INSB_IJNSC_ILi16EEESD_EEENSB_IJSE_SI_EEEEEEEESL_NSB_IJNSB_IJlllEEESE_SW_EEESL_S1W_NS1J_6fusion15FusionCallbacksIS1N_NS1X_17LinearCombinationISL_fSL_fLNS_15FloatRoundStyleE2EEES1O_S1U_JEEENSA_5SM1004TMEM4LOAD26SM100_TMEM_LOAD_32dp32b16xENSA_20SM90_TMA_LOAD_IM2COLENS15_INS16_ILi1ELi4ELi3EEES19_NSU_INSB_IJS1A_S1Q_EEENSB_IJS1Q_SE_EEEEEEENSA_39AutoVectorizingCopyWithAssumedAlignmentILi128EEENSA_21SM90_TMA_STORE_IM2COLES2C_S2E_S2E_EEEvvEEEEvNT_6ParamsE:
[----:B------:R-:W1:Y:S01]  /*0000*/  LDC R1, c[0x0][0x37c] ;  /* 0x0000df00ff017b82 */ /* 0x000e620000000800 */
[----:B------:R-:W2:Y:S01]  /*0010*/  S2R R55, SR_TID.X ;  /* 0x0000000000377919 */ /* 0x000ea20000002100 */
[----:B------:R-:W3:Y:S06]  /*0020*/  LDCU.64 UR8, c[0x0][0x890] ;  /* 0x00011200ff0877ac */ /* 0x000eec0008000a00 */
[----:B------:R-:W4:Y:S01]  /*0030*/  S2UR UR4, SR_CgaCtaId ;  /* 0x00000000000479c3 */ /* 0x000f220000008800 */
[----:B-1----:R-:W-:Y:S01]  /*0040*/  VIADD R1, R1, 0xfffffff8 ;  /* 0xfffffff801017836 */ /* 0x002fe20000000000 */
[----:B------:R-:W-:-:S02]  /*0050*/  PRMT R45, RZ, 0x7610, R45 ;  /* 0x00007610ff2d7816 */ /* 0x000fc4000000002d */
[----:B------:R-:W-:Y:S02]  /*0060*/  ELECT P1, URZ, PT ;  /* 0x0000000000ff782f */ /* 0x000fe40003820000 */
[----:B------:R-:W-:Y:S01]  /*0070*/  R2UR UR43, R1 ;  /* 0x00000000012b72ca */ /* 0x000fe200000e0000 */
[----:B---3--:R-:W-:-:S04]  /*0080*/  UISETP.NE.U32.AND UP0, UPT, UR8, URZ, UPT ;  /* 0x000000ff0800728c */ /* 0x008fc8000bf05070 */
[----:B------:R-:W-:Y:S02]  /*0090*/  UISETP.NE.AND.EX UP0, UPT, UR9, URZ, UPT, UP0 ;  /* 0x000000ff0900728c */ /* 0x000fe4000bf05300 */
[----:B----4-:R-:W-:Y:S02]  /*00a0*/  ULOP3.LUT UR38, UR4, 0x1, URZ, 0xc0, !UPT ;  /* 0x0000000104267892 */ /* 0x010fe4000f8ec0ff */
[----:B------:R-:W-:Y:S01]  /*00b0*/  ULOP3.LUT UR37, UR4, 0x1, URZ, 0x3c, !UPT ;  /* 0x0000000104257892 */ /* 0x000fe2000f8e3cff */
[----:B--2---:R-:W-:-:S05]  /*00c0*/  SHF.R.U32.HI R46, RZ, 0x5, R55 ;  /* 0x00000005ff2e7819 */ /* 0x004fca0000011637 */
[----:B------:R-:W1:Y:S02]  /*00d0*/  SHFL.IDX PT, R0, R46, RZ, 0x1f ;  /* 0x00001fff2e007589 */ /* 0x000e6400000e0000 */
[----:B-1----:R-:W-:Y:S01]  /*00e0*/  R2UR UR18, R0 ;  /* 0x00000000001272ca */ /* 0x002fe200000e0000 */
[----:B------:R-:W-:-:S14]  /*00f0*/  BRA.U UP0, `(.L_x_0) ;  /* 0x0000000100307547 */ /* 0x000fdc000b800000 */
[----:B------:R-:W1:Y:S02]  /*0100*/  LDCU.64 UR4, c[0x0][0x888] ;  /* 0x00011100ff0477ac */ /* 0x000e640008000a00 */
[----:B-1----:R-:W-:-:S04]  /*0110*/  UISETP.NE.U32.AND UP0, UPT, UR4, URZ, UPT ;  /* 0x000000ff0400728c */ /* 0x002fc8000bf05070 */
[----:B------:R-:W-:-:S09]  /*0120*/  UISETP.NE.AND.EX UP0, UPT, UR5, URZ, UPT, UP0 ;  /* 0x000000ff0500728c */ /* 0x000fd2000bf05300 */
[----:B------:R-:W-:Y:S05]  /*0130*/  BRA.U !UP0, `(.L_x_1) ;  /* 0x0000000108147547 */ /* 0x000fea000b800000 */
[----:B------:R-:W1:Y:S01]  /*0140*/  LDC.64 R2, c[0x0][0x888] ;  /* 0x00022200ff027b82 */ /* 0x000e620000000a00 */
[----:B------:R-:W1:Y:S02]  /*0150*/  LDCU.64 UR4, c[0x0][0x358] ;  /* 0x00006b00ff0477ac */ /* 0x000e640008000a00 */
[----:B-1----:R1:W5:Y:S01]  /*0160*/  LDG.E R27, desc[UR4][R2.64] ;  /* 0x00000004021b7981 */ /* 0x002362000c1e1900 */
[----:B------:R-:W-:Y:S01]  /*0170*/  HFMA2 R45, -RZ, RZ, 0, 5.9604644775390625e-08 ;  /* 0x00000001ff2d7431 */ /* 0x000fe200000001ff */
[----:B------:R-:W-:Y:S05]  /*0180*/  BRA `(.L_x_0) ;  /* 0x00000000000c7947 */ /* 0x000fea0003800000 */
.L_x_1:
[----:B------:R-:W1:Y:S01]  /*0190*/  LDCU UR4, c[0x0][0x880] ;  /* 0x00011000ff0477ac */ /* 0x000e620008000800 */
[----:B------:R-:W-:Y:S01]  /*01a0*/  HFMA2 R45, -RZ, RZ, 0, 5.9604644775390625e-08 ;  /* 0x00000001ff2d7431 */ /* 0x000fe200000001ff */
[----:B-1----:R-:W-:-:S07]  /*01b0*/  MOV R27, UR4 ;  /* 0x00000004001b7c02 */ /* 0x002fce0008000f00 */
.L_x_0:
[----:B------:R-:W2:Y:S02]  /*01c0*/  LDCU.64 UR4, c[0x0][0x8b0] ;  /* 0x00011600ff0477ac */ /* 0x000ea40008000a00 */
[----:B--2---:R-:W-:-:S04]  /*01d0*/  UISETP.NE.U32.AND UP0, UPT, UR4, URZ, UPT ;  /* 0x000000ff0400728c */ /* 0x004fc8000bf05070 */
[----:B------:R-:W-:-:S09]  /*01e0*/  UISETP.NE.AND.EX UP0, UPT, UR5, URZ, UPT, UP0 ;  /* 0x000000ff0500728c */ /* 0x000fd2000bf05300 */
[----:B------:R-:W-:Y:S05]  /*01f0*/  BRA.U UP0, `(.L_x_2) ;  /* 0x0000000100287547 */ /* 0x000fea000b800000 */
[----:B------:R-:W2:Y:S02]  /*0200*/  LDCU.64 UR4, c[0x0][0x8a8] ;  /* 0x00011500ff0477ac */ /* 0x000ea40008000a00 */
[----:B--2---:R-:W-:-:S04]  /*0210*/  UISETP.NE.U32.AND UP0, UPT, UR4, URZ, UPT ;  /* 0x000000ff0400728c */ /* 0x004fc8000bf05070 */
[----:B------:R-:W-:-:S09]  /*0220*/  UISETP.NE.AND.EX UP0, UPT, UR5, URZ, UPT, UP0 ;  /* 0x000000ff0500728c */ /* 0x000fd2000bf05300 */
[----:B------:R-:W-:Y:S05]  /*0230*/  BRA.U !UP0, `(.L_x_3) ;  /* 0x0000000108107547 */ /* 0x000fea000b800000 */
[----:B------:R-:W2:Y:S01]  /*0240*/  LDC.64 R24, c[0x0][0x8a8] ;  /* 0x00022a00ff187b82 */ /* 0x000ea20000000a00 */
[----:B------:R-:W2:Y:S02]  /*0250*/  LDCU.64 UR4, c[0x0][0x358] ;  /* 0x00006b00ff0477ac */ /* 0x000ea40008000a00 */
[----:B--2---:R2:W5:Y:S01]  /*0260*/  LDG.E R24, desc[UR4][R24.64] ;  /* 0x0000000418187981 */ /* 0x004562000c1e1900 */
[----:B------:R-:W-:Y:S05]  /*0270*/  BRA `(.L_x_2) ;  /* 0x0000000000087947 */ /* 0x000fea0003800000 */
.L_x_3:
[----:B------:R-:W2:Y:S02]  /*0280*/  LDCU UR4, c[0x0][0x8a0] ;  /* 0x00011400ff0477ac */ /* 0x000ea40008000800 */
[----:B--2---:R-:W-:Y:S02]  /*0290*/  MOV R24, UR4 ;  /* 0x0000000400187c02 */ /* 0x004fe40008000f00 */
.L_x_2:
[----:B------:R-:W-:Y:S01]  /*02a0*/  IMAD.U32 R0, RZ, RZ, UR18 ;  /* 0x00000012ff007e24 */ /* 0x000fe2000f8e00ff */
[----:B------:R-:W-:Y:S04]  /*02b0*/  BSSY.RECONVERGENT B0, `(.L_x_4) ;  /* 0x000000c000007945 */ /* 0x000fe80003800200 */
[C---:B------:R-:W-:Y:S02]  /*02c0*/  ISETP.NE.OR P2, PT, R0.reuse, 0x1, !P1 ;  /* 0x000000010000780c */ /* 0x040fe40004f45670 */
[----:B------:R-:W-:-:S11]  /*02d0*/  ISETP.NE.OR P0, PT, R0, 0x3, !P1 ;  /* 0x000000030000780c */ /* 0x000fd60004f05670 */
[----:B------:R-:W-:Y:S05]  /*02e0*/  @P2 BRA `(.L_x_5) ;  /* 0x0000000000202947 */ /* 0x000fea0003800000 */
[----:B------:R-:W3:Y:S02]  /*02f0*/  LDCU.64 UR4, c[0x0][0x348] ;  /* 0x00006900ff0477ac */ /* 0x000ee40008000a00 */
[----:B---3--:R-:W-:Y:S02]  /*0300*/  UIADD3 UR6, UP1, UPT, UR4, 0x80, URZ ;  /* 0x0000008004067890 */ /* 0x008fe4000ff3e0ff */
[----:B------:R-:W-:Y:S02]  /*0310*/  UIADD3 UR4, UP0, UPT, UR4, 0x180, URZ ;  /* 0x0000018004047890 */ /* 0x000fe4000ff1e0ff */
[----:B------:R-:W-:Y:S02]  /*0320*/  UIADD3.X UR7, UPT, UPT, URZ, UR5, URZ, UP1, !UPT ;  /* 0x00000005ff077290 */ /* 0x000fe40008ffe4ff */
[----:B------:R-:W-:-:S07]  /*0330*/  UIADD3.X UR5, UPT, UPT, URZ, UR5, URZ, UP0, !UPT ;  /* 0x00000005ff057290 */ /* 0x000fce00087fe4ff */
[----:B------:R3:W-:Y:S02]  /*0340*/  UTMACCTL.PF [UR6] ;  /* 0x00000000060079b9 */ /* 0x0007e40008040000 */
[----:B------:R3:W-:Y:S02]  /*0350*/  UTMACCTL.PF [UR4] ;  /* 0x00000000040079b9 */ /* 0x0007e40008040000 */
[----:B---3--:R-:W-:Y:S01]  /*0360*/  NOP ;  /* 0x0000000000007918 */ /* 0x008fe20000000000 */
.L_x_5:
[----:B------:R-:W-:Y:S05]  /*0370*/  BSYNC.RECONVERGENT B0 ;  /* 0x0000000000007941 */ /* 0x000fea0003800200 */
.L_x_4:
[----:B------:R-:W-:Y:S04]  /*0380*/  BSSY.RECONVERGENT B0, `(.L_x_6) ;  /* 0x000000a000007945 */ /* 0x000fe80003800200 */
        /* <DEDUP_REMOVED lines=9> */
.L_x_7:
[----:B------:R-:W-:Y:S05]  /*0420*/  BSYNC.RECONVERGENT B0 ;  /* 0x0000000000007941 */ /* 0x000fea0003800200 */
.L_x_6:
[----:B------:R-:W3:Y:S01]  /*0430*/  LDCU.64 UR4, c[0x0][0x888] ;  /* 0x00011100ff0477ac */ /* 0x000ee20008000a00 */
[----:B------:R-:W-:Y:S02]  /*0440*/  UISETP.EQ.U32.AND UP2, UPT, UR8, URZ, UPT ;  /* 0x000000ff0800728c */ /* 0x000fe4000bf42070 */
[----:B------:R-:W-:Y:S02]  /*0450*/  UPLOP3.LUT UP3, UPT, UPT, UPT, UPT, 0x80, 0x8 ;  /* 0x000000000008789c */ /* 0x000fe40003f6f070 */
[----:B---3--:R-:W-:-:S04]  /*0460*/  UISETP.NE.U32.AND UP0, UPT, UR4, URZ, UPT ;  /* 0x000000ff0400728c */ /* 0x008fc8000bf05070 */
[----:B------:R-:W-:-:S04]  /*0470*/  UISETP.NE.AND.EX UP1, UPT, UR5, URZ, UPT, UP0 ;  /* 0x000000ff0500728c */ /* 0x000fc8000bf25300 */
[----:B------:R-:W-:-:S04]  /*0480*/  UISETP.EQ.OR.EX UP4, UPT, UR9, URZ, !UP1, UP2 ;  /* 0x000000ff0900728c */ /* 0x000fc8000cf82720 */
[----:B------:R-:W-:-:S06]  /*0490*/  UP2UR UR4, UPR, URZ, 0x10 ;  /* 0x00000010ff047883 */ /* 0x000fcc0008000000 */
[----:B------:R-:W-:Y:S01]  /*04a0*/  MOV R49, UR4 ;  /* 0x0000000400317c02 */ /* 0x000fe20008000f00 */
[----:B------:R-:W-:Y:S06]  /*04b0*/  BRA.U !UP4, `(.L_x_8) ;  /* 0x000000010c207547 */ /* 0x000fec000b800000 */
[----:B------:R-:W-:Y:S01]  /*04c0*/  UISETP.NE.U32.AND UP2, UPT, UR8, URZ, UPT ;  /* 0x000000ff0800728c */ /* 0x000fe2000bf45070 */
[----:B-----5:R-:W-:Y:S01]  /*04d0*/  FSETP.NEU.AND P0, PT, R27, RZ, PT ;  /* 0x000000ff1b00720b */ /* 0x020fe20003f0d000 */
[----:B------:R-:W-:Y:S02]  /*04e0*/  USEL UR4, URZ, 0xffffffff, UP1 ;  /* 0xffffffffff047887 */ /* 0x000fe40008800000 */
[----:B------:R-:W-:-:S10]  /*04f0*/  UISETP.NE.AND.EX UP2, UPT, UR9, URZ, UPT, UP2 ;  /* 0x000000ff0900728c */ /* 0x000fd4000bf45320 */
[----:B------:R-:W-:Y:S01]  /*0500*/  VOTEU.ANY UP0, P0 ;  /* 0x0000000000ff7886 */ /* 0x000fe20000000100 */
[----:B------:R-:W-:-:S04]  /*0510*/  @!UP2 USEL UR4, URZ, 0xffffffff, UP0 ;  /* 0xffffffffff04a887 */ /* 0x000fc80008000000 */
[----:B------:R-:W-:-:S04]  /*0520*/  ULOP3.LUT UR4, UR4, 0x1, URZ, 0xc0, !UPT ;  /* 0x0000000104047892 */ /* 0x000fc8000f8ec0ff */
[----:B------:R-:W-:-:S11]  /*0530*/  UISETP.NE.U32.AND UP3, UPT, UR4, 0x1, UPT ;  /* 0x000000010400788c */ /* 0x000fd6000bf65070 */
.L_x_8:
[----:B------:R-:W3:Y:S01]  /*0540*/  SHFL.IDX PT, R0, R46, RZ, 0x1f ;  /* 0x00001fff2e007589 */ /* 0x000ee200000e0000 */
[----:B------:R-:W-:Y:S02]  /*0550*/  UISETP.NE.AND UP5, UPT, UR18, 0x2, UPT ;  /* 0x000000021200788c */ /* 0x000fe4000bfa5270 */
[----:B------:R-:W-:Y:S02]  /*0560*/  UISETP.NE.AND UP0, UPT, UR18, 0x2, UPT ;  /* 0x000000021200788c */ /* 0x000fe4000bf05270 */
[----:B------:R-:W-:Y:S02]  /*0570*/  UISETP.NE.OR UP2, UPT, UR38, URZ, UP5 ;  /* 0x000000ff2600728c */ /* 0x000fe4000af45670 */
[----:B------:R-:W-:-:S04]  /*0580*/  USEL UR67, URZ, 0x1, UP0 ;  /* 0x00000001ff437887 */ /* 0x000fc80008000000 */
[----:B------:R-:W-:Y:S02]  /*0590*/  PLOP3.LUT P3, PT, P1, PT, UP2, 0xae, 0xea ;  /* 0x0000000000ea781c */ /* 0x000fe40000f6f52e */
[----:B---3--:R-:W-:-:S13]  /*05a0*/  ISETP.NE.AND P0, PT, R0, RZ, PT ;  /* 0x000000ff0000720c */ /* 0x008fda0003f05270 */
[----:B------:R-:W-:Y:S05]  /*05b0*/  @P0 BRA `(.L_x_9) ;  /* 0x00000000009c0947 */ /* 0x000fea0003800000 */
[----:B------:R-:W-:Y:S01]  /*05c0*/  ELECT P0, URZ, PT ;  /* 0x0000000000ff782f */ /* 0x000fe20003800000 */
[----:B------:R-:W-:-:S12]  /*05d0*/  BSSY.RECONVERGENT B0, `(.L_x_9) ;  /* 0x0000025000007945 */ /* 0x000fd80003800200 */
[----:B------:R-:W-:Y:S05]  /*05e0*/  @!P0 BRA `(.L_x_10) ;  /* 0x00000000008c8947 */ /* 0x000fea0003800000 */
[----:B------:R-:W3:Y:S01]  /*05f0*/  S2UR UR5, SR_CgaCtaId ;  /* 0x00000000000579c3 */ /* 0x000ee20000008800 */
[----:B------:R-:W-:Y:S01]  /*0600*/  UMOV UR4, 0x400 ;  /* 0x0000040000047882 */ /* 0x000fe20000000000 */
[----:B------:R-:W-:Y:S02]  /*0610*/  UMOV UR6, 0x1 ;  /* 0x0000000100067882 */ /* 0x000fe40000000000 */
[----:B------:R-:W-:-:S04]  /*0620*/  UIADD3 UR6, UPT, UPT, -UR6, 0x100000, URZ ;  /* 0x0010000006067890 */ /* 0x000fc8000fffe1ff */
[----:B------:R-:W-:Y:S02]  /*0630*/  USHF.L.U32 UR7, UR6, 0xb, URZ ;  /* 0x0000000b06077899 */ /* 0x000fe400080006ff */
[----:B------:R-:W-:Y:S02]  /*0640*/  USHF.L.U32 UR6, UR6, 0x1, URZ ;  /* 0x0000000106067899 */ /* 0x000fe400080006ff */
[----:B---3--:R-:W-:Y:S01]  /*0650*/  ULEA UR4, UR5, UR4, 0x18 ;  /* 0x0000000405047291 */ /* 0x008fe2000f8ec0ff */
[----:B------:R-:W3:Y:S11]  /*0660*/  FENCE.VIEW.ASYNC.S ;  /* 0x00000000000073c6 */ /* 0x000ef60000000000 */
[----:B---3--:R3:W4:Y:S01]  /*0670*/  SYNCS.EXCH.64 URZ, [UR4], UR6 ;  /* 0x0000000604ff75b2 */ /* 0x0087220008000100 */
[----:B------:R3:W1:Y:S01]  /*0680*/  SYNCS.EXCH.64 URZ, [UR4+0x68], UR6 ;  /* 0x0000680604ff75b2 */ /* 0x0006620008000100 */
        /* <DEDUP_REMOVED lines=23> */
[----:B------:R3:W1:Y:S02]  /*0800*/  SYNCS.EXCH.64 URZ, [UR4+0xc8], UR6 ;  /* 0x0000c80604ff75b2 */ /* 0x0006640008000100 */
[----:B---34-:R-:W-:Y:S01]  /*0810*/  NOP ;  /* 0x0000000000007918 */ /* 0x018fe20000000000 */
.L_x_10:
[----:B------:R-:W-:Y:S05]  /*0820*/  BSYNC.RECONVERGENT B0 ;  /* 0x0000000000007941 */ /* 0x000fea0003800200 */
.L_x_9:
[----:B------:R-:W3:Y:S01]  /*0830*/  SHFL.IDX PT, R0, R46, RZ, 0x1f ;  /* 0x00001fff2e007589 */ /* 0x000ee200000e0000 */
[----:B------:R-:W-:Y:S01]  /*0840*/  NOP ;  /* 0x0000000000007918 */ /* 0x000fe20000000000 */
[----:B---3--:R-:W-:-:S13]  /*0850*/  ISETP.NE.AND P0, PT, R0, 0x1, PT ;  /* 0x000000010000780c */ /* 0x008fda0003f05270 */
[----:B------:R-:W-:Y:S05]  /*0860*/  @P0 BRA `(.L_x_11) ;  /* 0x0000000000580947 */ /* 0x000fea0003800000 */
[----:B------:R-:W3:Y:S01]  /*0870*/  S2UR UR5, SR_CgaCtaId ;  /* 0x00000000000579c3 */ /* 0x000ee20000008800 */
[----:B------:R-:W-:Y:S01]  /*0880*/  UMOV UR4, 0x400 ;  /* 0x0000040000047882 */ /* 0x000fe20000000000 */
[----:B------:R-:W-:Y:S01]  /*0890*/  UMOV UR8, 0x20 ;  /* 0x0000002000087882 */ /* 0x000fe20000000000 */
[----:B------:R-:W-:Y:S01]  /*08a0*/  UMOV UR6, 0x80 ;  /* 0x0000008000067882 */ /* 0x000fe20000000000 */
[----:B------:R-:W-:-:S04]  /*08b0*/  UIADD3 UR8, UPT, UPT, -UR8, 0x100000, URZ ;  /* 0x0010000008087890 */ /* 0x000fc8000fffe1ff */
[----:B------:R-:W-:Y:S02]  /*08c0*/  USHF.L.U32 UR9, UR8, 0xb, URZ ;  /* 0x0000000b08097899 */ /* 0x000fe400080006ff */
[----:B------:R-:W-:Y:S02]  /*08d0*/  USHF.L.U32 UR8, UR8, 0x1, URZ ;  /* 0x0000000108087899 */ /* 0x000fe400080006ff */
[----:B------:R-:W-:-:S04]  /*08e0*/  UIADD3 UR6, UPT, UPT, -UR6, 0x100000, URZ ;  /* 0x0010000006067890 */ /* 0x000fc8000fffe1ff */
[----:B------:R-:W-:Y:S02]  /*08f0*/  USHF.L.U32 UR7, UR6, 0xb, URZ ;  /* 0x0000000b06077899 */ /* 0x000fe400080006ff */
[----:B------:R-:W-:Y:S01]  /*0900*/  USHF.L.U32 UR6, UR6, 0x1, URZ ;  /* 0x0000000106067899 */ /* 0x000fe200080006ff */
[----:B------:R-:W-:Y:S01]  /*0910*/  ELECT P0, URZ, PT ;  /* 0x0000000000ff782f */ /* 0x000fe20003800000 */
[----:B---3--:R-:W-:Y:S01]  /*0920*/  ULEA UR4, UR5, UR4, 0x18 ;  /* 0x0000000405047291 */ /* 0x008fe2000f8ec0ff */
[----:B------:R-:W3:Y:S11]  /*0930*/  FENCE.VIEW.ASYNC.S ;  /* 0x00000000000073c6 */ /* 0x000ef60000000000 */
[----:B---3--:R3:W4:Y:S01]  /*0940*/  SYNCS.EXCH.64 URZ, [UR4+0xd0], UR8 ;  /* 0x0000d00804ff75b2 */ /* 0x0087220008000100 */
[----:B------:R3:W1:Y:S01]  /*0950*/  SYNCS.EXCH.64 URZ, [UR4+0xf0], UR6 ;  /* 0x0000f00604ff75b2 */ /* 0x0006620008000100 */
[----:B------:R3:W1:Y:S01]  /*0960*/  SYNCS.EXCH.64 URZ, [UR4+0xd8], UR8 ;  /* 0x0000d80804ff75b2 */ /* 0x0006620008000100 */
[----:B------:R3:W1:Y:S01]  /*0970*/  SYNCS.EXCH.64 URZ, [UR4+0xf8], UR6 ;  /* 0x0000f80604ff75b2 */ /* 0x0006620008000100 */
[----:B------:R3:W1:Y:S01]  /*0980*/  SYNCS.EXCH.64 URZ, [UR4+0xe0], UR8 ;  /* 0x0000e00804ff75b2 */ /* 0x0006620008000100 */
[----:B------:R3:W1:Y:S01]  /*0990*/  SYNCS.EXCH.64 URZ, [UR4+0x100], UR6 ;  /* 0x0001000604ff75b2 */ /* 0x0006620008000100 */
[----:B------:R3:W1:Y:S01]  /*09a0*/  SYNCS.EXCH.64 URZ, [UR4+0xe8], UR8 ;  /* 0x0000e80804ff75b2 */ /* 0x0006620008000100 */
[----:B------:R3:W1:Y:S01]  /*09b0*/  SYNCS.EXCH.64 URZ, [UR4+0x108], UR6 ;  /* 0x0001080604ff75b2 */ /* 0x0006620008000100 */
[----:B------:R-:W-:Y:S01]  /*09c0*/  NOP ;  /* 0x0000000000007918 */ /* 0x000fe20000000000 */
.L_x_11:
[----:B------:R-:W2:Y:S01]  /*09d0*/  SHFL.IDX PT, R0, R46, RZ, 0x1f ;  /* 0x00001fff2e007589 */ /* 0x000ea200000e0000 */
[----:B------:R-:W-:Y:S01]  /*09e0*/  NOP ;  /* 0x0000000000007918 */ /* 0x000fe20000000000 */
[----:B--2---:R-:W-:-:S13]  /*09f0*/  ISETP.NE.AND P0, PT, R0, 0x3, PT ;  /* 0x000000030000780c */ /* 0x004fda0003f05270 */
[----:B------:R-:W-:Y:S05]  /*0a00*/  @P0 BRA `(.L_x_12) ;  /* 0x0000000000300947 */ /* 0x000fea0003800000 */
[----:B------:R-:W2:Y:S01]  /*0a10*/  S2UR UR5, SR_CgaCtaId ;  /* 0x00000000000579c3 */ /* 0x000ea20000008800 */
[----:B---3--:R-:W-:Y:S01]  /*0a20*/  UMOV UR4, 0x400 ;  /* 0x0000040000047882 */ /* 0x008fe20000000000 */
[----:B------:R-:W-:Y:S01]  /*0a30*/  UMOV UR6, 0x20 ;  /* 0x0000002000067882 */ /* 0x000fe20000000000 */
[----:B------:R-:W-:Y:S01]  /*0a40*/  ELECT P0, URZ, PT ;  /* 0x0000000000ff782f */ /* 0x000fe20003800000 */
[----:B------:R-:W-:-:S04]  /*0a50*/  UIADD3 UR6, UPT, UPT, -UR6, 0x100000, URZ ;  /* 0x0010000006067890 */ /* 0x000fc8000fffe1ff */
[----:B------:R-:W-:Y:S02]  /*0a60*/  USHF.L.U32 UR7, UR6, 0xb, URZ ;  /* 0x0000000b06077899 */ /* 0x000fe400080006ff */
[----:B------:R-:W-:Y:S02]  /*0a70*/  USHF.L.U32 UR6, UR6, 0x1, URZ ;  /* 0x0000000106067899 */ /* 0x000fe400080006ff */
[----:B--2---:R-:W-:Y:S01]  /*0a80*/  ULEA UR4, UR5, UR4, 0x18 ;  /* 0x0000000405047291 */ /* 0x004fe2000f8ec0ff */
[----:B------:R-:W2:Y:S11]  /*0a90*/  FENCE.VIEW.ASYNC.S ;  /* 0x00000000000073c6 */ /* 0x000eb60000000000 */
[----:B--2---:R2:W3:Y:S01]  /*0aa0*/  SYNCS.EXCH.64 URZ, [UR4+0x110], UR6 ;  /* 0x0001100604ff75b2 */ /* 0x0044e20008000100 */
[----:B------:R2:W1:Y:S01]  /*0ab0*/  SYNCS.EXCH.64 URZ, [UR4+0x118], UR6 ;  /* 0x0001180604ff75b2 */ /* 0x0004620008000100 */
[----:B------:R-:W-:Y:S01]  /*0ac0*/  NOP ;  /* 0x0000000000007918 */ /* 0x000fe20000000000 */
.L_x_12:
[----:B------:R-:W4:Y:S01]  /*0ad0*/  SHFL.IDX PT, R0, R46, RZ, 0x1f ;  /* 0x00001fff2e007589 */ /* 0x000f2200000e0000 */
[----:B------:R-:W-:Y:S01]  /*0ae0*/  NOP ;  /* 0x0000000000007918 */ /* 0x000fe20000000000 */
[----:B----4-:R-:W-:-:S13]  /*0af0*/  ISETP.NE.AND P0, PT, R0, 0x4, PT ;  /* 0x000000040000780c */ /* 0x010fda0003f05270 */
[----:B------:R-:W-:Y:S05]  /*0b00*/  @P0 BRA `(.L_x_13) ;  /* 0x0000000000440947 */ /* 0x000fea0003800000 */
[----:B------:R-:W4:Y:S01]  /*0b10*/  S2UR UR5, SR_CgaCtaId ;  /* 0x00000000000579c3 */ /* 0x000f220000008800 */
[----:B--23--:R-:W-:Y:S01]  /*0b20*/  UMOV UR4, 0x1e0 ;  /* 0x000001e000047882 */ /* 0x00cfe20000000000 */
[----:B------:R-:W-:Y:S01]  /*0b30*/  UMOV UR6, 0x400 ;  /* 0x0000040000067882 */ /* 0x000fe20000000000 */
[----:B------:R-:W-:Y:S01]  /*0b40*/  USEL UR4, UR4, 0x1a0, UP3 ;  /* 0x000001a004047887 */ /* 0x000fe20009800000 */
[----:B------:R-:W-:Y:S01]  /*0b50*/  UMOV UR8, 0x1 ;  /* 0x0000000100087882 */ /* 0x000fe20000000000 */
[----:B------:R-:W-:Y:S01]  /*0b60*/  ELECT P0, URZ, PT ;  /* 0x0000000000ff782f */ /* 0x000fe20003800000 */
[----:B------:R-:W-:-:S04]  /*0b70*/  UIADD3 UR8, UPT, UPT, -UR8, 0x100000, URZ ;  /* 0x0010000008087890 */ /* 0x000fc8000fffe1ff */
[----:B------:R-:W-:Y:S02]  /*0b80*/  USHF.L.U32 UR9, UR8, 0xb, URZ ;  /* 0x0000000b08097899 */ /* 0x000fe400080006ff */
[----:B------:R-:W-:Y:S02]  /*0b90*/  USHF.L.U32 UR8, UR8, 0x1, URZ ;  /* 0x0000000108087899 */ /* 0x000fe400080006ff */
[----:B----4-:R-:W-:Y:S02]  /*0ba0*/  ULEA UR6, UR5, UR6, 0x18 ;  /* 0x0000000605067291 */ /* 0x010fe4000f8ec0ff */
[----:B------:R-:W-:-:S04]  /*0bb0*/  UIADD3 UR4, UPT, UPT, -UR4, 0x100000, URZ ;  /* 0x0010000004047890 */ /* 0x000fc8000fffe1ff */
[----:B------:R-:W-:Y:S02]  /*0bc0*/  USHF.L.U32 UR5, UR4, 0xb, URZ ;  /* 0x0000000b04057899 */ /* 0x000fe400080006ff */
[----:B------:R-:W-:Y:S01]  /*0bd0*/  USHF.L.U32 UR4, UR4, 0x1, URZ ;  /* 0x0000000104047899 */ /* 0x000fe200080006ff */
[----:B------:R-:W2:Y:S03]  /*0be0*/  FENCE.VIEW.ASYNC.S ;  /* 0x00000000000073c6 */ /* 0x000ea60000000000 */
[----:B--2---:R4:W2:Y:S08]  /*0bf0*/  SYNCS.EXCH.64 URZ, [UR6+0x120], UR8 ;  /* 0x0001200806ff75b2 */ /* 0x0048b00008000100 */
[----:B------:R4:W3:Y:S02]  /*0c00*/  SYNCS.EXCH.64 URZ, [UR6+0x128], UR4 ;  /* 0x0001280406ff75b2 */ /* 0x0008e40008000100 */
[----:B----4-:R-:W-:Y:S01]  /*0c10*/  NOP ;  /* 0x0000000000007918 */ /* 0x010fe20000000000 */
.L_x_13:
[----:B------:R-:W4:Y:S01]  /*0c20*/  SHFL.IDX PT, R0, R46, RZ, 0x1f ;  /* 0x00001fff2e007589 */ /* 0x000f2200000e0000 */
[----:B------:R-:W-:Y:S01]  /*0c30*/  ISETP.NE.OR P1, PT, RZ, UR18, !P1 ;  /* 0x00000012ff007c0c */ /* 0x000fe2000cf25670 */
[----:B------:R-:W-:Y:S01]  /*0c40*/  NOP ;  /* 0x0000000000007918 */ /* 0x000fe20000000000 */
[----:B----4-:R-:W-:-:S13]  /*0c50*/  ISETP.NE.AND P0, PT, R0, 0x5, PT ;  /* 0x000000050000780c */ /* 0x010fda0003f05270 */
[----:B------:R-:W-:Y:S05]  /*0c60*/  @P0 BRA `(.L_x_14) ;  /* 0x0000000000480947 */ /* 0x000fea0003800000 */
[----:B------:R-:W4:Y:S01]  /*0c70*/  S2UR UR5, SR_CgaCtaId ;  /* 0x00000000000579c3 */ /* 0x000f220000008800 */
[----:B--23--:R-:W-:Y:S01]  /*0c80*/  UMOV UR4, 0x400 ;  /* 0x0000040000047882 */ /* 0x00cfe20000000000 */
        /* <DEDUP_REMOVED lines=9> */
[----:B----4-:R-:W-:Y:S01]  /*0d20*/  ULEA UR4, UR5, UR4, 0x18 ;  /* 0x0000000405047291 */ /* 0x010fe2000f8ec0ff */
[----:B------:R-:W2:Y:S11]  /*0d30*/  FENCE.VIEW.ASYNC.S ;  /* 0x00000000000073c6 */ /* 0x000eb60000000000 */
[----:B--2---:R4:W2:Y:S01]  /*0d40*/  SYNCS.EXCH.64 URZ, [UR4+0x130], UR6 ;  /* 0x0001300604ff75b2 */ /* 0x0048a20008000100 */
[----:B------:R4:W3:Y:S01]  /*0d50*/  SYNCS.EXCH.64 URZ, [UR4+0x140], UR8 ;  /* 0x0001400804ff75b2 */ /* 0x0008e20008000100 */
[----:B------:R4:W1:Y:S01]  /*0d60*/  SYNCS.EXCH.64 URZ, [UR4+0x138], UR6 ;  /* 0x0001380604ff75b2 */ /* 0x0008620008000100 */
[----:B------:R4:W1:Y:S02]  /*0d70*/  SYNCS.EXCH.64 URZ, [UR4+0x148], UR8 ;  /* 0x0001480804ff75b2 */ /* 0x0008640008000100 */
[----:B----4-:R-:W-:Y:S01]  /*0d80*/  NOP ;  /* 0x0000000000007918 */ /* 0x010fe20000000000 */
.L_x_14:
[----:B--23--:R-:W2:Y:S01]  /*0d90*/  S2UR UR7, SR_CgaCtaId ;  /* 0x00000000000779c3 */ /* 0x00cea20000008800 */
[----:B------:R-:W-:Y:S01]  /*0da0*/  VOTEU.ALL UP0, P1 ;  /* 0x0000000000ff7886 */ /* 0x000fe20000800000 */
[----:B------:R-:W-:Y:S01]  /*0db0*/  UMOV UR4, 0x20 ;  /* 0x0000002000047882 */ /* 0x000fe20000000000 */
[----:B------:R-:W-:Y:S01]  /*0dc0*/  NOP ;  /* 0x0000000000007918 */ /* 0x000fe20000000000 */
[----:B-1----:R-:W-:Y:S01]  /*0dd0*/  LOP3.LUT R3, R55, 0x1f, RZ, 0xc0, !PT ;  /* 0x0000001f37037812 */ /* 0x002fe200078ec0ff */
[----:B------:R-:W-:Y:S01]  /*0de0*/  UISETP.NE.AND UP4, UPT, UR18, URZ, UPT ;  /* 0x000000ff1200728c */ /* 0x000fe2000bf85270 */
[----:B------:R-:W-:Y:S01]  /*0df0*/  @!UP0 UMOV UR6, 0x400 ;  /* 0x0000040000068882 */ /* 0x000fe20000000000 */
[----:B------:R-:W-:-:S04]  /*0e00*/  @!UP0 UIADD3 UR4, UPT, UPT, -UR4, 0x100000, URZ ;  /* 0x0010000004048890 */ /* 0x000fc8000fffe1ff */
[----:B------:R-:W-:Y:S02]  /*0e10*/  @!UP0 USHF.L.U32 UR5, UR4, 0xb, URZ ;  /* 0x0000000b04058899 */ /* 0x000fe400080006ff */
[----:B------:R-:W-:Y:S02]  /*0e20*/  @!UP0 USHF.L.U32 UR4, UR4, 0x1, URZ ;  /* 0x0000000104048899 */ /* 0x000fe400080006ff */
[----:B--2---:R-:W-:Y:S01]  /*0e30*/  @!UP0 ULEA UR6, UR7, UR6, 0x18 ;  /* 0x0000000607068291 */ /* 0x004fe2000f8ec0ff */
[----:B------:R-:W1:Y:S01]  /*0e40*/  LDCU UR7, c[0x0][0x36c] ;  /* 0x00006d80ff0777ac */ /* 0x000e620008000800 */
[----:B------:R-:W-:Y:S01]  /*0e50*/  VOTEU.ALL UP0, P1 ;  /* 0x0000000000ff7886 */ /* 0x000fe20000800000 */
[----:B------:R-:W2:Y:S09]  /*0e60*/  FENCE.VIEW.ASYNC.S ;  /* 0x00000000000073c6 */ /* 0x000eb20000000000 */
[----:B--2---:R2:W3:Y:S01]  /*0e70*/  @!UP0 SYNCS.EXCH.64 URZ, [UR6+0x150], UR4 ;  /* 0x0001500406ff85b2 */ /* 0x0044e20008000100 */
[----:B-1----:R-:W-:-:S09]  /*0e80*/  UISETP.EQ.U32.AND UP6, UPT, UR7, 0x1, UPT ;  /* 0x000000010700788c */ /* 0x002fd2000bfc2070 */
[----:B--2---:R-:W-:Y:S05]  /*0e90*/  BRA.U !UP6, `(.L_x_15) ;  /* 0x000000010e087547 */ /* 0x004fea000b800000 */
[----:B---3--:R-:W-:Y:S01]  /*0ea0*/  UCGABAR_ARV ;  /* 0x00000000000079c7 */ /* 0x008fe20008000000 */
[----:B------:R-:W-:Y:S05]  /*0eb0*/  BRA `(.L_x_16) ;  /* 0x0000000000047947 */ /* 0x000fea0003800000 */
.L_x_15:
[----:B---3--:R-:W-:Y:S01]  /*0ec0*/  NOP ;  /* 0x0000000000007918 */ /* 0x008fe20000000000 */
.L_x_16:
[----:B------:R-:W1:Y:S01]  /*0ed0*/  S2UR UR22, SR_CTAID.X ;  /* 0x00000000001679c3 */ /* 0x000e620000002500 */
[----:B------:R-:W-:-:S05]  /*0ee0*/  CS2R.32 R48, SR_CgaSize ;  /* 0x0000000000307805 */ /* 0x000fca0000008a00 */
[----:B------:R-:W-:-:S05]  /*0ef0*/  IMAD R48, R48, -0xa0, RZ ;  /* 0xffffff6030307824 */ /* 0x000fca00078e02ff */
[----:B------:R-:W-:-:S14]  /*0f00*/  R2UR UR5, R48 ;  /* 0x00000000300572ca */ /* 0x000fdc00000e0000 */
[----:B------:R-:W2:Y:S01]  /*0f10*/  LDCU UR5, c[0x0][UR5+0x2b0] ;  /* 0x00005600050577ac */ /* 0x000ea20008000800 */
[----:B------:R-:W-:-:S05]  /*0f20*/  CS2R.32 R48, SR_CgaSize ;  /* 0x0000000000307805 */ /* 0x000fca0000008a00 */
[----:B------:R-:W-:-:S05]  /*0f30*/  IMAD R48, R48, -0xa0, RZ ;  /* 0xffffff6030307824 */ /* 0x000fca00078e02ff */
[----:B------:R-:W-:-:S14]  /*0f40*/  R2UR UR4, R48 ;  /* 0x00000000300472ca */ /* 0x000fdc00000e0000 */
[----:B------:R-:W3:Y:S01]  /*0f50*/  LDCU UR4, c[0x0][UR4+0x2b4] ;  /* 0x00005680040477ac */ /* 0x000ee20008000800 */
[----:B------:R-:W4:Y:S01]  /*0f60*/  S2UR UR20, SR_CTAID.Y ;  /* 0x00000000001479c3 */ /* 0x000f220000002600 */
[----:B------:R-:W-:-:S05]  /*0f70*/  CS2R.32 R48, SR_CgaSize ;  /* 0x0000000000307805 */ /* 0x000fca0000008a00 */
[----:B------:R-:W-:-:S05]  /*0f80*/  IMAD R48, R48, -0xa0, RZ ;  /* 0xffffff6030307824 */ /* 0x000fca00078e02ff */
[----:B------:R-:W-:-:S14]  /*0f90*/  R2UR UR7, R48 ;  /* 0x00000000300772ca */ /* 0x000fdc00000e0000 */
[----:B------:R-:W3:Y:S01]  /*0fa0*/  LDCU UR7, c[0x0][UR7+0x2a0] ;  /* 0x00005400070777ac */ /* 0x000ee20008000800 */
[----:B------:R-:W-:-:S05]  /*0fb0*/  CS2R.32 R48, SR_CgaSize ;  /* 0x0000000000307805 */ /* 0x000fca0000008a00 */
[----:B------:R-:W-:-:S05]  /*0fc0*/  IMAD R48, R48, -0xa0, RZ ;  /* 0xffffff6030307824 */ /* 0x000fca00078e02ff */
[----:B------:R-:W-:-:S14]  /*0fd0*/  R2UR UR8, R48 ;  /* 0x00000000300872ca */ /* 0x000fdc00000e0000 */
[----:B------:R-:W3:Y:S01]  /*0fe0*/  LDCU UR8, c[0x0][UR8+0x2a4] ;  /* 0x00005480080877ac */ /* 0x000ee20008000800 */
[----:B------:R-:W3:Y:S01]  /*0ff0*/  LDCU UR19, c[0x0][0xb24] ;  /* 0x00016480ff1377ac */ /* 0x000ee20008000800 */
[----:B------:R-:W3:Y:S01]  /*1000*/  LDCU UR39, c[0x0][0xb24] ;  /* 0x00016480ff2777ac */ /* 0x000ee20008000800 */
[----:B-1----:R-:W-:Y:S01]  /*1010*/  I2FP.F32.U32 R2, UR22 ;  /* 0x0000001600027c45 */ /* 0x002fe20008201000 */
[----:B------:R-:W1:Y:S04]  /*1020*/  LDCU UR24, c[0x0][0xb30] ;  /* 0x00016600ff1877ac */ /* 0x000e680008000800 */
[----:B--2---:R-:W-:Y:S01]  /*1030*/  FMUL R2, R2, UR5 ;  /* 0x0000000502027c20 */ /* 0x004fe20008400000 */
[----:B----4-:R-:W-:-:S05]  /*1040*/  I2FP.F32.U32 R0, UR20 ;  /* 0x0000001400007c45 */ /* 0x010fca0008201000 */
[----:B------:R-:W2:Y:S01]  /*1050*/  F2I.U32.TRUNC.NTZ R2, R2 ;  /* 0x0000000200027305 */ /* 0x000ea2000020f000 */
[----:B---3--:R-:W-:-:S07]  /*1060*/  FMUL R0, R0, UR4 ;  /* 0x0000000400007c20 */ /* 0x008fce0008400000 */
[----:B------:R-:W3:Y:S01]  /*1070*/  F2I.U32.TRUNC.NTZ R0, R0 ;  /* 0x0000000000007305 */ /* 0x000ee2000020f000 */
[----:B--2---:R-:W-:Y:S02]  /*1080*/  R2UR UR4, R2 ;  /* 0x00000000020472ca */ /* 0x004fe400000e0000 */
[----:B------:R-:W-:Y:S02]  /*1090*/  PRMT R2, RZ, 0x7610, R2 ;  /* 0x00007610ff027816 */ /* 0x000fe40000000002 */
[----:B---3--:R-:W-:Y:S02]  /*10a0*/  R2UR UR6, R0 ;  /* 0x00000000000672ca */ /* 0x008fe400000e0000 */
[----:B------:R-:W-:-:S07]  /*10b0*/  PRMT R0, RZ, 0x7610, R0 ;  /* 0x00007610ff007816 */ /* 0x000fce0000000000 */
[----:B------:R-:W-:-:S04]  /*10c0*/  UIADD3 UR5, UPT, UPT, -UR4, URZ, URZ ;  /* 0x000000ff04057290 */ /* 0x000fc8000fffe1ff */
[----:B------:R-:W-:Y:S02]  /*10d0*/  UIMAD UR5, UR7, UR5, UR22 ;  /* 0x00000005070572a4 */ /* 0x000fe4000f8e0216 */
[----:B------:R-:W-:-:S04]  /*10e0*/  UIADD3 UR4, UPT, UPT, -UR6, URZ, URZ ;  /* 0x000000ff06047290 */ /* 0x000fc8000fffe1ff */
[----:B------:R-:W-:Y:S01]  /*10f0*/  IMAD.U32 R48, RZ, RZ, UR5 ;  /* 0x00000005ff307e24 */ /* 0x000fe2000f8e00ff */
[----:B------:R-:W-:-:S06]  /*1100*/  UIMAD UR4, UR8, UR4, UR20 ;  /* 0x00000004080472a4 */ /* 0x000fcc000f8e0214 */
[----:B------:R-:W-:Y:S01]  /*1110*/  IMAD.U32 R47, RZ, RZ, UR4 ;  /* 0x00000004ff2f7e24 */ /* 0x000fe2000f8e00ff */
[----:B-1----:R-:W-:Y:S06]  /*1120*/  BRA.U UP4, `(.L_x_17) ;  /* 0x0000000104307547 */ /* 0x002fec000b800000 */
[----:B------:R-:W-:Y:S01]  /*1130*/  R2UR UR5, R47 ;  /* 0x000000002f0572ca */ /* 0x000fe200000e0000 */
[----:B------:R-:W-:Y:S01]  /*1140*/  UMOV UR7, 0x3 ;  /* 0x0000000300077882 */ /* 0x000fe20000000000 */
[----:B------:R-:W-:-:S11]  /*1150*/  R2UR UR4, R48 ;  /* 0x00000000300472ca */ /* 0x000fd600000e0000 */
[----:B------:R-:W-:-:S04]  /*1160*/  UISETP.NE.AND UP0, UPT, UR5, URZ, UPT ;  /* 0x000000ff0500728c */ /* 0x000fc8000bf05270 */
[----:B------:R-:W-:Y:S02]  /*1170*/  UISETP.LT.U32.OR UP0, UPT, UR4, 0x2, !UP0 ;  /* 0x000000020400788c */ /* 0x000fe4000c701470 */
[----:B------:R-:W-:Y:S02]  /*1180*/  ULOP3.LUT UR4, UR4, 0xfffffffe, URZ, 0xc0, !UPT ;  /* 0xfffffffe04047892 */ /* 0x000fe4000f8ec0ff */
[----:B------:R-:W-:Y:S02]  /*1190*/  USEL UR6, URZ, 0x1, !UP0 ;  /* 0x00000001ff067887 */ /* 0x000fe4000c000000 */
[----:B------:R-:W-:Y:S02]  /*11a0*/  USEL UR5, URZ, 0x2, !UP0 ;  /* 0x00000002ff057887 */ /* 0x000fe4000c000000 */
[----:B------:R-:W-:Y:S02]  /*11b0*/  USHF.L.U32 UR4, UR7, UR4, URZ ;  /* 0x0000000407047299 */ /* 0x000fe400080006ff */
[----:B------:R-:W-:-:S04]  /*11c0*/  UIADD3 UR5, UPT, UPT, UR6, UR5, URZ ;  /* 0x0000000506057290 */ /* 0x000fc8000fffe0ff */
[----:B------:R-:W-:Y:S02]  /*11d0*/  IMAD.U32 R0, RZ, RZ, UR4 ;  /* 0x00000004ff007e24 */ /* 0x000fe4000f8e00ff */
[----:B------:R-:W-:-:S07]  /*11e0*/  IMAD.U32 R2, RZ, RZ, UR5 ;  /* 0x00000005ff027e24 */ /* 0x000fce000f8e00ff */
.L_x_17:
[----:B------:R-:W1:Y:S01]  /*11f0*/  S2UR UR48, SR_CTAID.Z ;  /* 0x00000000003079c3 */ /* 0x000e620000002700 */
[----:B------:R-:W-:Y:S01]  /*1200*/  UISETP.GE.AND UP0, UPT, UR19, 0x1, UPT ;  /* 0x000000011300788c */ /* 0x000fe2000bf06270 */
[----:B------:R-:W-:-:S08]  /*1210*/  UMOV UR45, UR22 ;  /* 0x00000016002d7c82 */ /* 0x000fd00008000000 */
[----:B------:R-:W-:Y:S05]  /*1220*/  BRA.U !UP0, `(.L_x_18) ;  /* 0x0000000108d47547 */ /* 0x000fea000b800000 */
[----:B------:R-:W2:Y:S01]  /*1230*/  LDCU.128 UR12, c[0x0][0xb10] ;  /* 0x00016200ff0c77ac */ /* 0x000ea20008000c00 */
[----:B------:R-:W3:Y:S01]  /*1240*/  LDCU UR21, c[0x0][0xb0c] ;  /* 0x00016180ff1577ac */ /* 0x000ee20008000800 */
[----:B------:R-:W4:Y:S01]  /*1250*/  LDCU UR6, c[0x0][0x370] ;  /* 0x00006e00ff0677ac */ /* 0x000f220008000800 */
[----:B------:R-:W1:Y:S01]  /*1260*/  LDCU UR7, c[0x0][0x374] ;  /* 0x00006e80ff0777ac */ /* 0x000e620008000800 */
[----:B------:R-:W1:Y:S01]  /*1270*/  LDCU UR23, c[0x0][0xb20] ;  /* 0x00016400ff1777ac */ /* 0x000e620008000800 */
[----:B--2---:R-:W-:Y:S02]  /*1280*/  UIMAD.WIDE.U32 UR4, UR22, UR12, URZ ;  /* 0x0000000c160472a5 */ /* 0x004fe4000f8e00ff */
[----:B---3--:R-:W-:Y:S01]  /*1290*/  UISETP.NE.AND UP0, UPT, UR21, 0x1, UPT ;  /* 0x000000011500788c */ /* 0x008fe2000bf05270 */
[----:B------:R-:W2:Y:S01]  /*12a0*/  LDCU.64 UR8, c[0x0][0xb28] ;  /* 0x00016500ff0877ac */ /* 0x000ea20008000a00 */
[----:B----4-:R-:W-:-:S03]  /*12b0*/  UIMAD.WIDE.U32 UR10, UR6, UR12, URZ ;  /* 0x0000000c060a72a5 */ /* 0x010fc6000f8e00ff */
[----:B------:R-:W-:Y:S01]  /*12c0*/  UMOV UR4, UR5 ;  /* 0x0000000500047c82 */ /* 0x000fe20008000000 */
[----:B------:R-:W-:Y:S02]  /*12d0*/  UISETP.NE.AND UP2, UPT, UR19, 0x1, UPT ;  /* 0x000000011300788c */ /* 0x000fe4000bf45270 */
[----:B------:R-:W-:Y:S01]  /*12e0*/  USHF.R.U32.HI UR4, URZ, UR13, UR4 ;  /* 0x0000000dff047299 */ /* 0x000fe20008011604 */
[----:B------:R-:W-:Y:S01]  /*12f0*/  UMOV UR10, UR11 ;  /* 0x0000000b000a7c82 */ /* 0x000fe20008000000 */
[----:B------:R-:W-:Y:S02]  /*1300*/  UIMAD.WIDE.U32 UR16, UR20, UR15, URZ ;  /* 0x0000000f141072a5 */ /* 0x000fe4000f8e00ff */
[----:B------:R-:W-:Y:S02]  /*1310*/  USEL UR5, UR22, UR4, !UP0 ;  /* 0x0000000416057287 */ /* 0x000fe4000c000000 */
[----:B------:R-:W-:Y:S02]  /*1320*/  @UP0 USHF.R.U32.HI UR6, URZ, UR13, UR10 ;  /* 0x0000000dff060299 */ /* 0x000fe4000801160a */
[----:B------:R-:W-:-:S02]  /*1330*/  UISETP.NE.AND UP0, UPT, UR14, 0x1, UPT ;  /* 0x000000010e00788c */ /* 0x000fc4000bf05270 */
[----:B-1----:R-:W-:Y:S02]  /*1340*/  UIMAD.WIDE.U32 UR10, UR7, UR15, URZ ;  /* 0x0000000f070a72a5 */ /* 0x002fe4000f8e00ff */
[----:B--2---:R-:W-:Y:S01]  /*1350*/  UIMAD.WIDE.U32 UR12, UR6, UR8, URZ ;  /* 0x00000008060c72a5 */ /* 0x004fe2000f8e00ff */
[----:B------:R-:W-:Y:S01]  /*1360*/  UMOV UR4, UR17 ;  /* 0x0000001100047c82 */ /* 0x000fe20008000000 */
[----:B------:R-:W-:-:S03]  /*1370*/  UIADD3 UR45, UPT, UPT, -UR5, URZ, URZ ;  /* 0x000000ff052d7290 */ /* 0x000fc6000fffe1ff */
[----:B------:R-:W-:Y:S01]  /*1380*/  UMOV UR10, UR11 ;  /* 0x0000000b000a7c82 */ /* 0x000fe20008000000 */
[----:B------:R-:W-:Y:S02]  /*1390*/  USHF.R.U32.HI UR4, URZ, UR23, UR4 ;  /* 0x00000017ff047299 */ /* 0x000fe40008011604 */
[----:B------:R-:W-:Y:S01]  /*13a0*/  @UP0 USHF.R.U32.HI UR7, URZ, UR23, UR10 ;  /* 0x00000017ff070299 */ /* 0x000fe2000801160a */
[----:B------:R-:W-:Y:S01]  /*13b0*/  UMOV UR12, UR13 ;  /* 0x0000000d000c7c82 */ /* 0x000fe20008000000 */
[----:B------:R-:W-:Y:S02]  /*13c0*/  USEL UR4, UR20, UR4, !UP0 ;  /* 0x0000000414047287 */ /* 0x000fe4000c000000 */
[----:B------:R-:W-:Y:S02]  /*13d0*/  UIMAD.WIDE.U32 UR10, UR7, UR8, URZ ;  /* 0x00000008070a72a5 */ /* 0x000fe4000f8e00ff */
[----:B------:R-:W-:Y:S02]  /*13e0*/  @UP2 USHF.R.U32.HI UR6, URZ, UR9, UR12 ;  /* 0x00000009ff062299 */ /* 0x000fe4000801160c */
[----:B------:R-:W-:-:S02]  /*13f0*/  UIMAD.WIDE.U32 UR12, UR4, UR8, URZ ;  /* 0x00000008040c72a5 */ /* 0x000fc4000f8e00ff */
[----:B------:R-:W-:Y:S01]  /*1400*/  UIMAD UR45, UR21, UR45, UR22 ;  /* 0x0000002d152d72a4 */ /* 0x000fe2000f8e0216 */
[----:B------:R-:W-:Y:S02]  /*1410*/  UMOV UR10, UR11 ;  /* 0x0000000b000a7c82 */ /* 0x000fe40008000000 */
[----:B------:R-:W-:Y:S02]  /*1420*/  @UP2 USHF.R.U32.HI UR7, URZ, UR9, UR10 ;  /* 0x00000009ff072299 */ /* 0x000fe4000801160a */
[----:B------:R-:W-:Y:S02]  /*1430*/  UIMAD UR10, UR6, UR19, URZ ;  /* 0x00000013060a72a4 */ /* 0x000fe4000f8e02ff */
[----:B------:R-:W-:-:S04]  /*1440*/  UIMAD UR7, UR7, UR19, URZ ;  /* 0x00000013070772a4 */ /* 0x000fc8000f8e02ff */
[----:B------:R-:W-:-:S03]  /*1450*/  UISETP.GE.AND UP0, UPT, UR4, UR7, UPT ;  /* 0x000000070400728c */ /* 0x000fc6000bf06270 */
[----:B------:R-:W-:Y:S01]  /*1460*/  UMOV UR7, UR13 ;  /* 0x0000000d00077c82 */ /* 0x000fe20008000000 */
[----:B------:R-:W-:Y:S02]  /*1470*/  UISETP.GE.OR UP0, UPT, UR5, UR10, UP0 ;  /* 0x0000000a0500728c */ /* 0x000fe40008706670 */
[----:B------:R-:W-:Y:S02]  /*1480*/  UIMAD.WIDE.U32 UR10, UR5, UR8, URZ ;  /* 0x00000008050a72a5 */ /* 0x000fe4000f8e00ff */
[----:B------:R-:W-:Y:S02]  /*1490*/  USHF.R.U32.HI UR7, URZ, UR9, UR7 ;  /* 0x00000009ff077299 */ /* 0x000fe40008011607 */
[----:B------:R-:W-:Y:S02]  /*14a0*/  UIADD3 UR10, UPT, UPT, -UR4, URZ, URZ ;  /* 0x000000ff040a7290 */ /* 0x000fe4000fffe1ff */
[----:B------:R-:W-:Y:S02]  /*14b0*/  USEL UR7, UR4, UR7, !UP2 ;  /* 0x0000000704077287 */ /* 0x000fe4000d000000 */
[----:B------:R-:W-:Y:S01]  /*14c0*/  UIMAD UR10, UR14, UR10, UR20 ;  /* 0x0000000a0e0a72a4 */ /* 0x000fe2000f8e0214 */
[----:B------:R-:W-:-:S02]  /*14d0*/  @!UP0 UMOV UR8, UR11 ;  /* 0x0000000b00088c82 */ /* 0x000fc40008000000 */
[----:B------:R-:W-:Y:S02]  /*14e0*/  @!UP0 USHF.R.U32.HI UR8, URZ, UR9, UR8 ;  /* 0x00000009ff088299 */ /* 0x000fe40008011608 */
[----:B------:R-:W-:Y:S02]  /*14f0*/  UIADD3 UR9, UPT, UPT, -UR7, URZ, URZ ;  /* 0x000000ff07097290 */ /* 0x000fe4000fffe1ff */
[----:B------:R-:W-:Y:S02]  /*1500*/  @!UP0 USEL UR8, UR5, UR8, !UP2 ;  /* 0x0000000805088287 */ /* 0x000fe4000d000000 */
[----:B------:R-:W-:Y:S02]  /*1510*/  UIMAD UR9, UR19, UR9, UR4 ;  /* 0x00000009130972a4 */ /* 0x000fe4000f8e0204 */
[----:B------:R-:W-:Y:S02]  /*1520*/  @!UP0 UIADD3 UR7, UPT, UPT, UR7, -UR8, URZ ;  /* 0x8000000807078290 */ /* 0x000fe4000fffe0ff */
[----:B------:R-:W-:-:S02]  /*1530*/  @!UP0 UIMAD UR6, UR9, UR6, UR8 ;  /* 0x00000006090682a4 */ /* 0x000fc4000f8e0208 */
[----:B------:R-:W-:-:S04]  /*1540*/  @!UP0 UIMAD UR4, UR7, UR19, UR5 ;  /* 0x00000013070482a4 */ /* 0x000fc8000f8e0205 */
[----:B------:R-:W-:Y:S01]  /*1550*/  UIMAD UR20, UR4, UR14, UR10 ;  /* 0x0000000e041472a4 */ /* 0x000fe2000f8e020a */
[----:B------:R-:W-:Y:S02]  /*1560*/  @!UP0 UMOV UR5, UR6 ;  /* 0x0000000600058c82 */ /* 0x000fe40008000000 */
[----:B------:R-:W-:-:S12]  /*1570*/  UIMAD UR45, UR5, UR21, UR45 ;  /* 0x00000015052d72a4 */ /* 0x000fd8000f8e022d */
.L_x_18:
[----:B------:R-:W-:-:S09]  /*1580*/  UISETP.NE.AND UP0, UPT, UR24, 0x1, UPT ;  /* 0x000000011800788c */ /* 0x000fd2000bf05270 */
[----:B------:R-:W-:Y:S05]  /*1590*/  BRA.U UP0, `(.L_x_19) ;  /* 0x0000000100407547 */ /* 0x000fea000b800000 */
[----:B------:R-:W2:Y:S01]  /*15a0*/  LDCU.128 UR8, c[0x0][0xb10] ;  /* 0x00016200ff0877ac */ /* 0x000ea20008000c00 */
[----:B------:R-:W3:Y:S01]  /*15b0*/  LDCU UR12, c[0x0][0xb0c] ;  /* 0x00016180ff0c77ac */ /* 0x000ee20008000800 */
[----:B------:R-:W4:Y:S01]  /*15c0*/  LDCU UR13, c[0x0][0xb20] ;  /* 0x00016400ff0d77ac */ /* 0x000f220008000800 */
[----:B--2---:R-:W-:Y:S02]  /*15d0*/  UIMAD.WIDE.U32 UR4, UR45, UR8, URZ ;  /* 0x000000082d0472a5 */ /* 0x004fe4000f8e00ff */
[----:B------:R-:W-:Y:S02]  /*15e0*/  UIMAD.WIDE.U32 UR6, UR20, UR11, URZ ;  /* 0x0000000b140672a5 */ /* 0x000fe4000f8e00ff */
[----:B---3--:R-:W-:Y:S02]  /*15f0*/  UISETP.NE.AND UP0, UPT, UR12, 0x1, UPT ;  /* 0x000000010c00788c */ /* 0x008fe4000bf05270 */
[----:B------:R-:W-:-:S03]  /*1600*/  USHF.R.U32.HI UR5, URZ, UR9, UR5 ;  /* 0x00000009ff057299 */ /* 0x000fc60008011605 */
[----:B------:R-:W-:Y:S01]  /*1610*/  UMOV UR4, UR7 ;  /* 0x0000000700047c82 */ /* 0x000fe20008000000 */
[----:B------:R-:W-:Y:S02]  /*1620*/  USEL UR5, UR45, UR5, !UP0 ;  /* 0x000000052d057287 */ /* 0x000fe4000c000000 */
[----:B------:R-:W-:Y:S02]  /*1630*/  UISETP.NE.AND UP0, UPT, UR10, 0x1, UPT ;  /* 0x000000010a00788c */ /* 0x000fe4000bf05270 */
[----:B----4-:R-:W-:-:S04]  /*1640*/  USHF.R.U32.HI UR4, URZ, UR13, UR4 ;  /* 0x0000000dff047299 */ /* 0x010fc80008011604 */
[----:B------:R-:W-:-:S04]  /*1650*/  USEL UR4, UR20, UR4, !UP0 ;  /* 0x0000000414047287 */ /* 0x000fc8000c000000 */
[----:B------:R-:W-:Y:S02]  /*1660*/  UIADD3 UR6, UPT, UPT, -UR4, UR5, URZ ;  /* 0x0000000504067290 */ /* 0x000fe4000fffe1ff */
[----:B------:R-:W-:Y:S02]  /*1670*/  UIADD3 UR4, UPT, UPT, UR4, -UR5, URZ ;  /* 0x8000000504047290 */ /* 0x000fe4000fffe0ff */
[----:B------:R-:W-:Y:S02]  /*1680*/  UIMAD UR20, UR6, UR10, UR20 ;  /* 0x0000000a061472a4 */ /* 0x000fe4000f8e0214 */
[----:B------:R-:W-:-:S12]  /*1690*/  UIMAD UR45, UR4, UR12, UR45 ;  /* 0x0000000c042d72a4 */ /* 0x000fd8000f8e022d */
.L_x_19:
[----:B------:R-:W-:Y:S05]  /*16a0*/  BRA.U !UP6, `(.L_x_20) ;  /* 0x000000010e0c7547 */ /* 0x000fea000b800000 */
[----:B------:R-:W-:Y:S01]  /*16b0*/  UCGABAR_WAIT ;  /* 0x0000000000007dc7 */ /* 0x000fe20008000000 */
[----:B------:R-:W-:Y:S01]  /*16c0*/  CCTL.IVALL ;  /* 0x00000000ff00798f */ /* 0x000fe20002000000 */
[----:B------:R-:W-:Y:S05]  /*16d0*/  BRA `(.L_x_21) ;  /* 0x0000000000047947 */ /* 0x000fea0003800000 */
.L_x_20:
[----:B------:R-:W-:Y:S06]  /*16e0*/  BAR.SYNC.DEFER_BLOCKING 0x0 ;  /* 0x0000000000007b1d */ /* 0x000fec0000010000 */
.L_x_21:
[----:B------:R-:W-:Y:S05]  /*16f0*/  BRA.U UP5, `(.L_x_22) ;  /* 0x0000001d053c7547 */ /* 0x000fea000b800000 */
[----:B------:R-:W2:Y:S01]  /*1700*/  LDCU UR5, c[0x0][0x388] ;  /* 0x00007100ff0577ac */ /* 0x000ea20008000800 */
[----:B------:R-:W-:Y:S01]  /*1710*/  PLOP3.LUT P1, PT, PT, PT, UP3, 0x80, 0x8 ;  /* 0x000000000008781c */ /* 0x000fe20003f2f038 */
[----:B------:R-:W-:Y:S01]  /*1720*/  IMAD.MOV.U32 R2, RZ, RZ, RZ ;  /* 0x000000ffff027224 */ /* 0x000fe200078e00ff */
[----:B------:R-:W-:Y:S01]  /*1730*/  ISETP.EQ.OR P2, PT, R3, RZ, P3 ;  /* 0x000000ff0300720c */ /* 0x000fe20001f42670 */
[----:B------:R-:W3:Y:S01]  /*1740*/  LDCU UR6, c[0x0][0x38c] ;  /* 0x00007180ff0677ac */ /* 0x000ee20008000800 */
[----:B------:R-:W-:Y:S01]  /*1750*/  PLOP3.LUT P1, PT, P1, PT, PT, 0x8, 0x80 ;  /* 0x000000000080781c */ /* 0x000fe20000f2e170 */
[----:B------:R-:W4:Y:S01]  /*1760*/  LDCU UR50, c[0x0][0x390] ;  /* 0x00007200ff3277ac */ /* 0x000f220008000800 */
[----:B------:R-:W-:Y:S01]  /*1770*/  UISETP.NE.AND UP1, UPT, UR18, URZ, UPT ;  /* 0x000000ff1200728c */ /* 0x000fe2000bf25270 */
[----:B------:R-:W1:Y:S01]  /*1780*/  LDCU UR49, c[0x0][0x370] ;  /* 0x00006e00ff3177ac */ /* 0x000e620008000800 */
[----:B--2---:R-:W-:Y:S01]  /*1790*/  UIADD3 UR5, UPT, UPT, UR5, 0x3f, URZ ;  /* 0x0000003f05057890 */ /* 0x004fe2000fffe0ff */
[----:B------:R-:W2:Y:S03]  /*17a0*/  LDCU.64 UR36, c[0x0][0x348] ;  /* 0x00006900ff2477ac */ /* 0x000ea60008000a00 */
[----:B------:R-:W-:Y:S01]  /*17b0*/  USHF.R.S32.HI UR4, URZ, 0x1f, UR5 ;  /* 0x0000001fff047899 */ /* 0x000fe20008011405 */
[----:B------:R-:W2:Y:S03]  /*17c0*/  LDCU UR47, c[0x0][0x374] ;  /* 0x00006e80ff2f77ac */ /* 0x000ea60008000800 */
[----:B------:R-:W-:-:S02]  /*17d0*/  ULEA.HI UR4, UR4, UR5, URZ, 0x6 ;  /* 0x0000000504047291 */ /* 0x000fc4000f8f30ff */
[----:B------:R-:W-:Y:S02]  /*17e0*/  USHF.L.U32 UR5, UR22, 0x6, URZ ;  /* 0x0000000616057899 */ /* 0x000fe400080006ff */
[----:B------:R-:W-:Y:S02]  /*17f0*/  USHF.R.S32.HI UR4, URZ, 0x6, UR4 ;  /* 0x00000006ff047899 */ /* 0x000fe40008011404 */
[----:B-1----:R-:W-:Y:S02]  /*1800*/  ULOP3.LUT UR48, UR5, 0x40, URZ, 0xc0, !UPT ;  /* 0x0000004005307892 */ /* 0x002fe4000f8ec0ff */
[----:B---3--:R-:W-:Y:S02]  /*1810*/  UIMAD UR4, UR4, UR6, URZ ;  /* 0x00000006040472a4 */ /* 0x008fe4000f8e02ff */
[----:B------:R-:W-:Y:S02]  /*1820*/  USEL UR33, UR67, 0x2, UP1 ;  /* 0x0000000243217887 */ /* 0x000fe40008800000 */
[----:B----4-:R-:W-:Y:S01]  /*1830*/  UIMAD UR50, UR4, UR50, URZ ;  /* 0x00000032043272a4 */ /* 0x010fe2000f8e02ff */
[----:B------:R-:W-:Y:S01]  /*1840*/  UMOV UR23, 0x1 ;  /* 0x0000000100177882 */ /* 0x000fe20000000000 */
[----:B------:R-:W-:-:S02]  /*1850*/  UMOV UR25, URZ ;  /* 0x000000ff00197c82 */ /* 0x000fc40008000000 */
[----:B------:R-:W-:Y:S02]  /*1860*/  UISETP.NE.AND UP2, UPT, UR50, URZ, UPT ;  /* 0x000000ff3200728c */ /* 0x000fe4000bf45270 */
[----:B------:R-:W-:Y:S01]  /*1870*/  UISETP.LT.U32.AND UP0, UPT, UR50, 0xd, UPT ;  /* 0x0000000d3200788c */ /* 0x000fe2000bf01070 */
[----:B------:R-:W-:Y:S01]  /*1880*/  UMOV UR30, URZ ;  /* 0x000000ff001e7c82 */ /* 0x000fe20008000000 */
[----:B------:R-:W-:Y:S02]  /*1890*/  UMOV UR34, URZ ;  /* 0x000000ff00227c82 */ /* 0x000fe40008000000 */
[----:B------:R-:W-:-:S04]  /*18a0*/  USEL UR4, UR50, 0xd, UP0 ;  /* 0x0000000d32047887 */ /* 0x000fc80008000000 */
[----:B------:R-:W-:Y:S02]  /*18b0*/  UIADD3 UR5, UPT, UPT, UR4, -0x1, URZ ;  /* 0xffffffff04057890 */ /* 0x000fe4000fffe0ff */
[----:B------:R-:W-:Y:S02]  /*18c0*/  @!UP2 UIADD3 UR5, UPT, UPT, UR4, URZ, URZ ;  /* 0x000000ff0405a290 */ /* 0x000fe4000fffe0ff */
[----:B------:R-:W-:Y:S02]  /*18d0*/  UIADD3 UR46, UPT, UPT, UR50, -UR4, URZ ;  /* 0x80000004322e7290 */ /* 0x000fe4000fffe0ff */
[----:B--2---:R-:W-:-:S12]  /*18e0*/  UIADD3 UR51, UPT, UPT, UR5, 0x1, URZ ;  /* 0x0000000105337890 */ /* 0x004fd8000fffe0ff */
.L_x_40:
[----:B------:R-:W1:Y:S01]  /*18f0*/  S2UR UR31, SR_CgaCtaId ;  /* 0x00000000001f79c3 */ /* 0x000e620000008800 */
[----:B------:R-:W-:Y:S01]  /*1900*/  UMOV UR4, 0x400 ;  /* 0x0000040000047882 */ /* 0x000fe20000000000 */
[----:B------:R-:W-:Y:S01]  /*1910*/  MOV R0, UR23 ;  /* 0x0000001700007c02 */ /* 0x000fe20008000f00 */
[----:B------:R-:W-:Y:S02]  /*1920*/  UISETP.NE.AND UP0, UPT, UR50, URZ, UPT ;  /* 0x000000ff3200728c */ /* 0x000fe4000bf05270 */
[----:B------:R-:W-:Y:S01]  /*1930*/  ULEA UR19, UR20, UR48, 0x7 ;  /* 0x0000003014137291 */ /* 0x000fe2000f8e38ff */
[----:B------:R-:W-:Y:S01]  /*1940*/  SHF.L.U32 R0, R0, 0x1f, RZ ;  /* 0x0000001f00007819 */ /* 0x000fe200000006ff */
[----:B------:R-:W-:Y:S01]  /*1950*/  UMOV UR24, URZ ;  /* 0x000000ff00187c82 */ /* 0x000fe20008000000 */
[----:B------:R-:W-:Y:S01]  /*1960*/  UMOV UR21, URZ ;  /* 0x000000ff00157c82 */ /* 0x000fe20008000000 */
[----:B------:R-:W-:Y:S01]  /*1970*/  UMOV UR20, URZ ;  /* 0x000000ff00147c82 */ /* 0x000fe20008000000 */
[----:B-1----:R-:W-:-:S04]  /*1980*/  ULEA UR31, UR31, UR4, 0x18 ;  /* 0x000000041f1f7291 */ /* 0x002fc8000f8ec0ff */
[----:B------:R-:W-:-:S09]  /*1990*/  ULEA UR4, UR25, UR31, 0x3 ;  /* 0x0000001f19047291 */ /* 0x000fd2000f8e18ff */
[----:B------:R1:W2:Y:S01]  /*19a0*/  SYNCS.PHASECHK.TRANS64.TRYWAIT P0, [UR4+0x68], R0 ;  /* 0x00006800ff0075a7 */ /* 0x0002a20008001104 */
[----:B------:R-:W-:-:S04]  /*19b0*/  ULEA.HI UR4, UR45, UR45, URZ, 0x1 ;  /* 0x0000002d2d047291 */ /* 0x000fc8000f8f08ff */
[----:B------:R-:W-:-:S04]  /*19c0*/  USHF.L.U32 UR4, UR4, 0x6, URZ ;  /* 0x0000000604047899 */ /* 0x000fc800080006ff */
[----:B------:R-:W-:Y:S01]  /*19d0*/  ULOP3.LUT UR35, UR48, 0xffffff80, UR4, 0xf8, !UPT ;  /* 0xffffff8030237892 */ /* 0x000fe2000f8ef804 */
[----:B------:R-:W-:Y:S11]  /*19e0*/  BRA.U !UP0, `(.L_x_23) ;  /* 0x00000005085c7547 */ /* 0x000ff6000b800000 */
[----:B------:R-:W3:Y:S01]  /*19f0*/  LDCU.128 UR8, c[0x0][0x480] ;  /* 0x00009000ff0877ac */ /* 0x000ee20008000c00 */
[----:B------:R-:W4:Y:S01]  /*1a00*/  LDCU.64 UR12, c[0x0][0x490] ;  /* 0x00009200ff0c77ac */ /* 0x000f220008000a00 */
[----:B------:R-:W1:Y:S01]  /*1a10*/  LDCU.64 UR20, c[0x0][0x4b0] ;  /* 0x00009600ff1477ac */ /* 0x000e620008000a00 */
[----:B------:R-:W1:Y:S01]  /*1a20*/  LDCU.64 UR16, c[0x0][0x4d0] ;  /* 0x00009a00ff1077ac */ /* 0x000e620008000a00 */
[----:B------:R-:W1:Y:S01]  /*1a30*/  LDCU UR43, c[0x0][0x390] ;  /* 0x00007200ff2b77ac */ /* 0x000e620008000800 */
[----:B---3--:R-:W-:Y:S02]  /*1a40*/  UIMAD.WIDE.U32 UR4, UR35, UR9, URZ ;  /* 0x00000009230472a5 */ /* 0x008fe4000f8e00ff */
[----:B------:R-:W-:Y:S01]  /*1a50*/  UISETP.NE.AND UP0, UPT, UR8, 0x1, UPT ;  /* 0x000000010800788c */ /* 0x000fe2000bf05270 */
[----:B------:R-:W3:Y:S04]  /*1a60*/  LDCU UR44, c[0x0][0x38c] ;  /* 0x00007180ff2c77ac */ /* 0x000ee80008000800 */
[----:B------:R-:W-:Y:S01]  /*1a70*/  UMOV UR4, UR5 ;  /* 0x0000000500047c82 */ /* 0x000fe20008000000 */
[----:B------:R-:W1:Y:S01]  /*1a80*/  LDCU.64 UR14, c[0x0][0x4b8] ;  /* 0x00009700ff0e77ac */ /* 0x000e620008000a00 */
[----:B------:R-:W-:-:S02]  /*1a90*/  USHF.R.U32.HI UR6, URZ, UR10, UR4 ;  /* 0x0000000aff067299 */ /* 0x000fc40008011604 */
[----:B------:R-:W-:Y:S02]  /*1aa0*/  UIADD3 UR34, UPT, UPT, UR51, UR30, URZ ;  /* 0x0000001e33227290 */ /* 0x000fe4000fffe0ff */
[----:B------:R-:W-:Y:S02]  /*1ab0*/  USEL UR6, UR35, UR6, !UP0 ;  /* 0x0000000623067287 */ /* 0x000fe4000c000000 */
[----:B------:R-:W-:Y:S02]  /*1ac0*/  UISETP.NE.AND UP0, UPT, UR11, 0x1, UPT ;  /* 0x000000010b00788c */ /* 0x000fe4000bf05270 */
[----:B----4-:R-:W-:Y:S02]  /*1ad0*/  UIMAD.WIDE.U32 UR4, UR6, UR12, URZ ;  /* 0x0000000c060472a5 */ /* 0x010fe4000f8e00ff */
[----:B------:R-:W-:Y:S01]  /*1ae0*/  UIADD3 UR7, UPT, UPT, -UR6, URZ, URZ ;  /* 0x000000ff06077290 */ /* 0x000fe2000fffe1ff */
[----:B------:R-:W-:-:S03]  /*1af0*/  UMOV UR24, URZ ;  /* 0x000000ff00187c82 */ /* 0x000fc60008000000 */
[----:B------:R-:W-:Y:S01]  /*1b00*/  UIMAD UR7, UR8, UR7, UR35 ;  /* 0x00000007080772a4 */ /* 0x000fe2000f8e0223 */
[----:B------:R-:W-:Y:S02]  /*1b10*/  UMOV UR4, UR5 ;  /* 0x0000000500047c82 */ /* 0x000fe40008000000 */
[----:B------:R-:W-:Y:S02]  /*1b20*/  USHF.R.U32.HI UR13, URZ, UR13, UR4 ;  /* 0x0000000dff0d7299 */ /* 0x000fe40008011604 */
[----:B------:R-:W4:Y:S02]  /*1b30*/  LDCU.64 UR4, c[0x0][0x4d8] ;  /* 0x00009b00ff0477ac */ /* 0x000f240008000a00 */
[----:B------:R-:W-:-:S04]  /*1b40*/  USEL UR13, UR6, UR13, !UP0 ;  /* 0x0000000d060d7287 */ /* 0x000fc8000c000000 */
[----:B------:R-:W-:-:S04]  /*1b50*/  UIADD3 UR12, UPT, UPT, -UR13, URZ, URZ ;  /* 0x000000ff0d0c7290 */ /* 0x000fc8000fffe1ff */
[----:B------:R-:W-:Y:S02]  /*1b60*/  UIMAD UR12, UR11, UR12, UR6 ;  /* 0x0000000c0b0c72a4 */ /* 0x000fe4000f8e0206 */
[----:B-1----:R-:W-:Y:S02]  /*1b70*/  UIMAD UR11, UR7, UR20, UR16 ;  /* 0x00000014070b72a4 */ /* 0x002fe4000f8e0210 */
[----:B------:R-:W-:Y:S01]  /*1b80*/  UIMAD UR12, UR12, UR21, UR17 ;  /* 0x000000150c0c72a4 */ /* 0x000fe2000f8e0211 */
[----:B------:R-:W-:Y:S01]  /*1b90*/  UMOV UR6, UR25 ;  /* 0x0000001900067c82 */ /* 0x000fe20008000000 */
[----:B------:R-:W-:Y:S01]  /*1ba0*/  UMOV UR20, URZ ;  /* 0x000000ff00147c82 */ /* 0x000fe20008000000 */
[----:B---3--:R-:W-:-:S09]  /*1bb0*/  UMOV UR21, URZ ;  /* 0x000000ff00157c82 */ /* 0x008fd20008000000 */
.L_x_29:
[----:B------:R-:W-:Y:S01]  /*1bc0*/  @!P3 MOV R3, 0x8000 ;  /* 0x000080000003b802 */ /* 0x000fe20000000f00 */
[----:B------:R-:W-:Y:S01]  /*1bd0*/  ULEA UR9, UR6, UR31, 0x3 ;  /* 0x0000001f06097291 */ /* 0x000fe2000f8e18ff */
[----:B-12---:R-:W-:Y:S11]  /*1be0*/  @P0 BRA `(.L_x_24) ;  /* 0x0000000000100947 */ /* 0x006ff60003800000 */
[----:B------:R-:W-:Y:S04]  /*1bf0*/  MOV R4, UR23 ;  /* 0x0000001700047c02 */ /* 0x000fe80008000f00 */
[----:B------:R-:W-:Y:S04]  /*1c00*/  SHF.L.U32 R4, R4, 0x1f, RZ ;  /* 0x0000001f04047819 */ /* 0x000fe800000006ff */
[----:B------:R-:W1:Y:S02]  /*1c10*/  SYNCS.PHASECHK.TRANS64.TRYWAIT P0, [UR9+0x68], R4 ;  /* 0x00006804ff0075a7 */ /* 0x000e640008001109 */
[----:B-1----:R-:W-:Y:S05]  /*1c20*/  @!P0 BRA `(.L_x_25) ;  /* 0x0000007800b48947 */ /* 0x002fea0003800000 */
.L_x_24:
[----:B------:R2:W-:Y:S01]  /*1c30*/  @!P3 SYNCS.ARRIVE.TRANS64 RZ, [UR9], R3 ;  /* 0x00000003ffffb9a7 */ /* 0x0005e20008000009 */
[----:B------:R-:W-:Y:S04]  /*1c40*/  ULOP3.LUT UR7, UR33, 0x2, URZ, 0xfc, !UPT ;  /* 0x0000000221077892 */ /* 0x000fe8000f8efcff */
[----:B------:R-:W-:Y:S09]  /*1c50*/  UISETP.NE.AND UP0, UPT, UR7, 0x2, UPT ;  /* 0x000000020700788c */ /* 0x000ff2000bf05270 */
[----:B------:R-:W-:Y:S05]  /*1c60*/  BRA.U UP0, `(.L_x_26) ;  /* 0x0000000100047547 */ /* 0x000fea000b800000 */
[----:B----4-:R-:W-:Y:S05]  /*1c70*/  BPT.TRAP 0x1 ;  /* 0x000000040000795c */ /* 0x010fea0000300000 */
.L_x_26:
[----:B------:R-:W-:Y:S04]  /*1c80*/  BSSY.RECONVERGENT B0, `(.L_x_27) ;  /* 0x0000003000007945 */ /* 0x000fe80003800200 */
[----:B------:R-:W-:Y:S05]  /*1c90*/  @P2 BRA `(.L_x_28) ;  /* 0x0000000000042947 */ /* 0x000fea0003800000 */
[----:B----4-:R-:W-:Y:S05]  /*1ca0*/  BPT.TRAP 0x1 ;  /* 0x000000040000795c */ /* 0x010fea0000300000 */
.L_x_28:
[----:B----4-:R-:W-:Y:S05]  /*1cb0*/  BSYNC.RECONVERGENT B0 ;  /* 0x0000000000007941 */ /* 0x010fea0003800200 */
.L_x_27:
[----:B------:R-:W-:Y:S02]  /*1cc0*/  UIADD3 UR7, UPT, UPT, UR6, 0x1, URZ ;  /* 0x0000000106077890 */ /* 0x000fe4000fffe0ff */
[----:B------:R-:W-:Y:S02]  /*1cd0*/  ULEA UR16, UR6, UR31, 0xd ;  /* 0x0000001f06107291 */ /* 0x000fe4000f8e68ff */
[----:B------:R-:W-:Y:S02]  /*1ce0*/  UISETP.NE.AND UP0, UPT, UR7, 0xd, UPT ;  /* 0x0000000d0700788c */ /* 0x000fe4000bf05270 */
[----:B------:R-:W-:Y:S02]  /*1cf0*/  UIADD3 UR28, UP1, UPT, UR36, 0x80, URZ ;  /* 0x00000080241c7890 */ /* 0x000fe4000ff3e0ff */
[----:B------:R-:W-:Y:S02]  /*1d00*/  USEL UR8, URZ, 0x1, UP0 ;  /* 0x00000001ff087887 */ /* 0x000fe40008000000 */
[----:B------:R-:W-:Y:S02]  /*1d10*/  USEL UR25, UR7, URZ, UP0 ;  /* 0x000000ff07197287 */ /* 0x000fe40008000000 */
[----:B------:R-:W-:Y:S02]  /*1d20*/  ULOP3.LUT UR23, UR23, UR8, URZ, 0x3c, !UPT ;  /* 0x0000000817177292 */ /* 0x000fe4000f8e3cff */
[----:B------:R-:W-:Y:S02]  /*1d30*/  ULEA UR7, UR25, UR31, 0x3 ;  /* 0x0000001f19077291 */ /* 0x000fe4000f8e18ff */
[----:B------:R-:W-:Y:S02]  /*1d40*/  ULOP3.LUT UR9, UR9, 0xfefffff8, URZ, 0xc0, !UPT ;  /* 0xfefffff809097892 */ /* 0x000fe4000f8ec0ff */
[----:B------:R-:W-:Y:S01]  /*1d50*/  USHF.L.U32 UR10, UR24, 0x6, URZ ;  /* 0x00000006180a7899 */ /* 0x000fe200080006ff */
[----:B-1----:R-:W-:Y:S01]  /*1d60*/  MOV R0, UR23 ;  /* 0x0000001700007c02 */ /* 0x002fe20008000f00 */
[----:B------:R-:W-:Y:S02]  /*1d70*/  UIADD3.X UR29, UPT, UPT, URZ, UR37, URZ, UP1, !UPT ;  /* 0x00000025ff1d7290 */ /* 0x000fe40008ffe4ff */
[----:B------:R-:W-:Y:S01]  /*1d80*/  UIADD3 UR8, UPT, UPT, UR16, 0x4300, URZ ;  /* 0x0000430010087890 */ /* 0x000fe2000fffe0ff */
[----:B------:R-:W-:Y:S01]  /*1d90*/  SHF.L.U32 R0, R0, 0x1f, RZ ;  /* 0x0000001f00007819 */ /* 0x000fe200000006ff */
[----:B------:R-:W-:Y:S02]  /*1da0*/  UIADD3 UR26, UP0, UPT, UR36, 0x180, URZ ;  /* 0x00000180241a7890 */ /* 0x000fe4000ff1e0ff */
[----:B------:R-:W-:Y:S01]  /*1db0*/  UIADD3 UR16, UPT, UPT, UR16, 0x1e300, URZ ;  /* 0x0001e30010107890 */ /* 0x000fe2000fffe0ff */
[----:B------:R3:W1:Y:S01]  /*1dc0*/  SYNCS.PHASECHK.TRANS64.TRYWAIT P0, [UR7+0x68], R0 ;  /* 0x00006800ff0075a7 */ /* 0x0006620008001107 */
[----:B------:R-:W-:Y:S02]  /*1dd0*/  UIMAD UR7, UR20, UR14, UR4 ;  /* 0x0000000e140772a4 */ /* 0x000fe4000f8e0204 */
[----:B------:R-:W-:Y:S02]  /*1de0*/  UIMAD UR6, UR21, UR15, UR5 ;  /* 0x0000000f150672a4 */ /* 0x000fe4000f8e0205 */
[----:B------:R-:W-:Y:S02]  /*1df0*/  UIADD3.X UR27, UPT, UPT, URZ, UR37, URZ, UP0, !UPT ;  /* 0x00000025ff1b7290 */ /* 0x000fe400087fe4ff */
[----:B------:R-:W-:Y:S02]  /*1e00*/  UPRMT UR6, UR7, 0x40, UR6 ;  /* 0x0000004007067896 */ /* 0x000fe40008000006 */
[----:B------:R-:W-:Y:S02]  /*1e10*/  UIADD3 UR32, UPT, UPT, UR20, 0x1, URZ ;  /* 0x0000000114207890 */ /* 0x000fe4000fffe0ff */
[----:B------:R-:W-:Y:S02]  /*1e20*/  UPRMT UR6, UR6, 0x5410, URZ ;  /* 0x0000541006067896 */ /* 0x000fe400080000ff */
[----:B------:R-:W-:Y:S02]  /*1e30*/  UISETP.NE.AND UP2, UPT, UR32, UR44, UPT ;  /* 0x0000002c2000728c */ /* 0x000fe4000bf45270 */
[----:B------:R-:W-:Y:S02]  /*1e40*/  UIADD3 UR22, UPT, UPT, UR21, 0x1, URZ ;  /* 0x0000000115167890 */ /* 0x000fe4000fffe0ff */
[----:B------:R-:W-:Y:S02]  /*1e50*/  UIADD3 UR30, UPT, UPT, UR30, 0x1, URZ ;  /* 0x000000011e1e7890 */ /* 0x000fe4000fffe0ff */
[----:B------:R-:W-:Y:S01]  /*1e60*/  UIADD3 UR7, UPT, UPT, UR24, 0x1, URZ ;  /* 0x0000000118077890 */ /* 0x000fe2000fffe0ff */
[----:B------:R-:W-:Y:S01]  /*1e70*/  UMOV UR40, 0x0 ;  /* 0x0000000000287882 */ /* 0x000fe20000000000 */
[----:B------:R-:W-:Y:S01]  /*1e80*/  UMOV UR41, 0x10000000 ;  /* 0x1000000000297882 */ /* 0x000fe20000000000 */
[----:B------:R-:W-:Y:S01]  /*1e90*/  UMOV UR17, UR9 ;  /* 0x0000000900117c82 */ /* 0x000fe20008000000 */
[----:B------:R4:W-:Y:S01]  /*1ea0*/  UTMALDG.4D.IM2COL.2CTA [UR8], [UR28], UR6, desc[UR40] ;  /* 0x000028081c0073b4 */ /* 0x0009e20008259006 */
[----:B------:R-:W-:Y:S01]  /*1eb0*/  @UP2 UIADD3 UR22, UPT, UPT, UR21, URZ, URZ ;  /* 0x000000ff15162290 */ /* 0x000fe2000fffe0ff */
[----:B------:R-:W-:Y:S03]  /*1ec0*/  UMOV UR18, UR10 ;  /* 0x0000000a00127c82 */ /* 0x000fe60008000000 */
[----:B------:R-:W-:Y:S01]  /*1ed0*/  UISETP.NE.AND UP0, UPT, UR22, UR43, UPT ;  /* 0x0000002b1600728c */ /* 0x000fe2000bf05270 */
[----:B------:R2:W-:Y:S10]  /*1ee0*/  UTMALDG.4D.2CTA [UR16], [UR26], desc[UR40] ;  /* 0x000028101a0075b4 */ /* 0x0005f40008219000 */
[----:B------:R-:W-:Y:S07]  /*1ef0*/  @UP0 UIADD3 UR7, UPT, UPT, UR24, URZ, URZ ;  /* 0x000000ff18070290 */ /* 0x000fee000fffe0ff */
[----:B------:R-:W-:Y:S01]  /*1f00*/  UMOV UR24, UR7 ;  /* 0x0000000700187c82 */ /* 0x000fe20008000000 */
[----:B----4-:R-:W-:Y:S01]  /*1f10*/  UMOV UR6, UR25 ;  /* 0x0000001900067c82 */ /* 0x010fe20008000000 */
[----:B--2---:R-:W-:Y:S02]  /*1f20*/  USEL UR21, UR22, URZ, UP0 ;  /* 0x000000ff16157287 */ /* 0x004fe40008000000 */
[----:B------:R-:W-:Y:S02]  /*1f30*/  UISETP.NE.AND UP0, UPT, UR30, UR34, UPT ;  /* 0x000000221e00728c */ /* 0x000fe4000bf05270 */
[----:B------:R-:W-:Y:S07]  /*1f40*/  USEL UR20, UR32, URZ, UP2 ;  /* 0x000000ff20147287 */ /* 0x000fee0009000000 */
[----:B---3--:R-:W-:Y:S05]  /*1f50*/  BRA.U UP0, `(.L_x_29) ;  /* 0xfffffffd00187547 */ /* 0x008fea000b83ffff */
.L_x_23:
[----:B------:R-:W-:Y:S01]  /*1f60*/  ULEA UR4, UR25, UR31, 0x3 ;  /* 0x0000001f19047291 */ /* 0x000fe2000f8e18ff */
[----:B-1----:R-:W-:Y:S01]  /*1f70*/  MOV R0, UR23 ;  /* 0x0000001700007c02 */ /* 0x002fe20008000f00 */
[----:B------:R-:W-:Y:S01]  /*1f80*/  @!P1 SYNCS.ARRIVE.TRANS64.A1T0 RZ, [UR31+0x118], RZ ;  /* 0x000118ffffff99a7 */ /* 0x000fe2000810001f */
[----:B------:R-:W-:Y:S02]  /*1f90*/  UISETP.GE.AND UP0, UPT, UR46, 0x1, UPT ;  /* 0x000000012e00788c */ /* 0x000fe4000bf06270 */
[----:B------:R-:W-:-:S04]  /*1fa0*/  SHF.L.U32 R0, R0, 0x1f, RZ ;  /* 0x0000001f00007819 */ /* 0x000fc800000006ff */
[----:B--2---:R1:W2:Y:S03]  /*1fb0*/  SYNCS.PHASECHK.TRANS64.TRYWAIT P0, [UR4+0x68], R0 ;  /* 0x00006800ff0075a7 */ /* 0x0042a60008001104 */
[----:B------:R-:W-:Y:S05]  /*1fc0*/  BRA.U !UP0, `(.L_x_30) ;  /* 0x0000000508587547 */ /* 0x000fea000b800000 */
        /* <DEDUP_REMOVED lines=16> */
[----:B------:R-:W-:-:S03]  /*20d0*/  UMOV UR32, UR46 ;  /* 0x0000002e00207c82 */ /* 0x000fc60008000000 */
        /* <DEDUP_REMOVED lines=9> */
[----:B---3--:R-:W-:-:S11]  /*2170*/  UMOV UR6, UR25 ;  /* 0x0000001900067c82 */ /* 0x008fd60008000000 */
.L_x_36:
[----:B------:R-:W-:Y:S01]  /*2180*/  @!P3 MOV R3, 0x8000 ;  /* 0x000080000003b802 */ /* 0x000fe20000000f00 */
[----:B------:R-:W-:Y:S01]  /*2190*/  ULEA UR9, UR6, UR31, 0x3 ;  /* 0x0000001f06097291 */ /* 0x000fe2000f8e18ff */
[----:B-12---:R-:W-:Y:S11]  /*21a0*/  @P0 BRA `(.L_x_31) ;  /* 0x0000000000100947 */ /* 0x006ff60003800000 */
[----:B------:R-:W-:Y:S04]  /*21b0*/  MOV R4, UR23 ;  /* 0x0000001700047c02 */ /* 0x000fe80008000f00 */
[----:B------:R-:W-:Y:S04]  /*21c0*/  SHF.L.U32 R4, R4, 0x1f, RZ ;  /* 0x0000001f04047819 */ /* 0x000fe800000006ff */
[----:B------:R-:W1:Y:S02]  /*21d0*/  SYNCS.PHASECHK.TRANS64.TRYWAIT P0, [UR9+0x68], R4 ;  /* 0x00006804ff0075a7 */ /* 0x000e640008001109 */
[----:B-1----:R-:W-:Y:S05]  /*21e0*/  @!P0 BRA `(.L_x_32) ;  /* 0x00000074005c8947 */ /* 0x002fea0003800000 */
.L_x_31:
[----:B------:R2:W-:Y:S01]  /*21f0*/  @!P3 SYNCS.ARRIVE.TRANS64 RZ, [UR9], R3 ;  /* 0x00000003ffffb9a7 */ /* 0x0005e20008000009 */
[----:B------:R-:W-:Y:S04]  /*2200*/  ULOP3.LUT UR7, UR33, 0x2, URZ, 0xfc, !UPT ;  /* 0x0000000221077892 */ /* 0x000fe8000f8efcff */
[----:B------:R-:W-:Y:S09]  /*2210*/  UISETP.NE.AND UP0, UPT, UR7, 0x2, UPT ;  /* 0x000000020700788c */ /* 0x000ff2000bf05270 */
[----:B------:R-:W-:Y:S05]  /*2220*/  BRA.U UP0, `(.L_x_33) ;  /* 0x0000000100047547 */ /* 0x000fea000b800000 */
[----:B----4-:R-:W-:Y:S05]  /*2230*/  BPT.TRAP 0x1 ;  /* 0x000000040000795c */ /* 0x010fea0000300000 */
.L_x_33:
[----:B------:R-:W-:Y:S04]  /*2240*/  BSSY.RECONVERGENT B0, `(.L_x_34) ;  /* 0x0000003000007945 */ /* 0x000fe80003800200 */
[----:B------:R-:W-:Y:S05]  /*2250*/  @P2 BRA `(.L_x_35) ;  /* 0x0000000000042947 */ /* 0x000fea0003800000 */
[----:B----4-:R-:W-:Y:S05]  /*2260*/  BPT.TRAP 0x1 ;  /* 0x000000040000795c */ /* 0x010fea0000300000 */
.L_x_35:
[----:B----4-:R-:W-:Y:S05]  /*2270*/  BSYNC.RECONVERGENT B0 ;  /* 0x0000000000007941 */ /* 0x010fea0003800200 */
.L_x_34:
        /* <DEDUP_REMOVED lines=25> */
[----:B------:R-:W-:Y:S01]  /*2410*/  UIADD3 UR7, UPT, UPT, UR24, 0x1, URZ ;  /* 0x0000000118077890 */ /* 0x000fe2000fffe0ff */
[----:B------:R-:W-:Y:S01]  /*2420*/  UMOV UR40, 0x0 ;  /* 0x0000000000287882 */ /* 0x000fe20000000000 */
[----:B------:R-:W-:Y:S01]  /*2430*/  UMOV UR41, 0x10000000 ;  /* 0x1000000000297882 */ /* 0x000fe20000000000 */
[----:B------:R-:W-:Y:S01]  /*2440*/  UMOV UR17, UR9 ;  /* 0x0000000900117c82 */ /* 0x000fe20008000000 */
[----:B------:R4:W-:Y:S01]  /*2450*/  UTMALDG.4D.IM2COL.2CTA [UR8], [UR28], UR6, desc[UR40] ;  /* 0x000028081c0073b4 */ /* 0x0009e20008259006 */
[----:B------:R-:W-:Y:S02]  /*2460*/  UMOV UR18, UR10 ;  /* 0x0000000a00127c82 */ /* 0x000fe40008000000 */
[----:B------:R-:W-:Y:S04]  /*2470*/  @UP2 UIADD3 UR22, UPT, UPT, UR21, URZ, URZ ;  /* 0x000000ff15162290 */ /* 0x000fe8000fffe0ff */
[----:B------:R-:W-:Y:S01]  /*2480*/  UISETP.NE.AND UP0, UPT, UR22, UR43, UPT ;  /* 0x0000002b1600728c */ /* 0x000fe2000bf05270 */
[----:B------:R2:W-:Y:S10]  /*2490*/  UTMALDG.4D.2CTA [UR16], [UR26], desc[UR40] ;  /* 0x000028101a0075b4 */ /* 0x0005f40008219000 */
[----:B------:R-:W-:Y:S07]  /*24a0*/  @UP0 UIADD3 UR7, UPT, UPT, UR24, URZ, URZ ;  /* 0x000000ff18070290 */ /* 0x000fee000fffe0ff */
[----:B------:R-:W-:Y:S01]  /*24b0*/  UMOV UR24, UR7 ;  /* 0x0000000700187c82 */ /* 0x000fe20008000000 */
[----:B----4-:R-:W-:Y:S02]  /*24c0*/  UIADD3 UR6, UPT, UPT, UR32, -0x1, URZ ;  /* 0xffffffff20067890 */ /* 0x010fe4000fffe0ff */
[----:B--2---:R-:W-:Y:S02]  /*24d0*/  USEL UR21, UR22, URZ, UP0 ;  /* 0x000000ff16157287 */ /* 0x004fe40008000000 */
[----:B------:R-:W-:Y:S02]  /*24e0*/  UISETP.GT.U32.AND UP0, UPT, UR32, 0x1, UPT ;  /* 0x000000012000788c */ /* 0x000fe4000bf04070 */
[----:B------:R-:W-:Y:S01]  /*24f0*/  USEL UR20, UR30, URZ, UP2 ;  /* 0x000000ff1e147287 */ /* 0x000fe20009000000 */
[----:B------:R-:W-:Y:S01]  /*2500*/  UMOV UR32, UR6 ;  /* 0x0000000600207c82 */ /* 0x000fe20008000000 */
[----:B------:R-:W-:Y:S05]  /*2510*/  UMOV UR6, UR25 ;  /* 0x0000001900067c82 */ /* 0x000fea0008000000 */
[----:B---3--:R-:W-:Y:S05]  /*2520*/  BRA.U UP0, `(.L_x_36) ;  /* 0xfffffffd00147547 */ /* 0x008fea000b83ffff */
.L_x_30:
[----:B------:R-:W-:Y:S01]  /*2530*/  SHF.L.U32 R3, R2, 0x1f, RZ ;  /* 0x0000001f02037819 */ /* 0x000fe200000006ff */
[----:B------:R-:W-:-:S03]  /*2540*/  NOP ;  /* 0x0000000000007918 */ /* 0x000fc60000000000 */
[----:B-12---:R-:W1:Y:S02]  /*2550*/  SYNCS.PHASECHK.TRANS64.TRYWAIT P0, [UR31+0x120], R3 ;  /* 0x00012003ff0075a7 */ /* 0x006e64000800111f */
[----:B-1----:R-:W-:Y:S05]  /*2560*/  @!P0 BRA `(.L_x_37) ;  /* 0x0000007000948947 */ /* 0x002fea0003800000 */
.L_x_155:
[----:B------:R-:W2:Y:S01]  /*2570*/  LDS.128 R4, [UR31+0x160] ;  /* 0x0001601fff047984 */ /* 0x000ea20008000c00 */
[----:B------:R-:W-:Y:S02]  /*2580*/  UIADD3 UR4, UPT, UPT, UR31, 0x128, URZ ;  /* 0x000001281f047890 */ /* 0x000fe4000fffe0ff */
[----:B------:R-:W-:Y:S01]  /*2590*/  UISETP.GE.AND UP0, UPT, UR39, 0x1, UPT ;  /* 0x000000012700788c */ /* 0x000fe2000bf06270 */
[----:B------:R-:W-:Y:S01]  /*25a0*/  @!PT LDS RZ, [RZ] ;  /* 0x00000000fffff984 */ /* 0x000fe20000000800 */
[----:B------:R-:W-:Y:S01]  /*25b0*/  @!PT LDS RZ, [RZ] ;  /* 0x00000000fffff984 */ /* 0x000fe20000000800 */
[----:B------:R-:W-:Y:S01]  /*25c0*/  @!PT LDS RZ, [RZ] ;  /* 0x00000000fffff984 */ /* 0x000fe20000000800 */
[----:B------:R-:W-:Y:S01]  /*25d0*/  @!PT LDS RZ, [RZ] ;  /* 0x00000000fffff984 */ /* 0x000fe20000000800 */
[----:B------:R3:W-:Y:S06]  /*25e0*/  MEMBAR.ALL.CTA ;  /* 0x0000000000007992 */ /* 0x0007ec0000008000 */
[----:B---3--:R-:W3:Y:S01]  /*25f0*/  FENCE.VIEW.ASYNC.S ;  /* 0x00000000000073c6 */ /* 0x008ee20000000000 */
[----:B------:R-:W-:-:S09]  /*2600*/  UPRMT UR4, URZ, 0x654, UR4 ;  /* 0x00000654ff047896 */ /* 0x000fd20008000004 */
[----:B---3--:R-:W-:Y:S01]  /*2610*/  SYNCS.ARRIVE.TRANS64.RED.A1T0 RZ, [UR4], RZ ;  /* 0x000000ffffff79a7 */ /* 0x008fe20008100404 */
[----:B--2---:R-:W-:-:S13]  /*2620*/  LOP3.LUT P0, RZ, R6, 0x1, RZ, 0xc0, !PT ;  /* 0x0000000106ff7812 */ /* 0x004fda000780c0ff */
[----:B------:R-:W-:Y:S01]  /*2630*/  VOTEU.ANY UP1, P0 ;  /* 0x0000000000ff7886 */ /* 0x000fe20000020100 */
[----:B------:R-:W-:-:S13]  /*2640*/  PLOP3.LUT P0, PT, PT, PT, UP1, 0x80, 0x8 ;  /* 0x000000000008781c */ /* 0x000fda0003f0f018 */
[----:B-1----:R-:W-:Y:S02]  /*2650*/  @P0 MOV R0, R4 ;  /* 0x0000000400000202 */ /* 0x002fe40000000f00 */
[----:B------:R-:W-:Y:S02]  /*2660*/  @P0 LOP3.LUT R4, R5, 0xffff, RZ, 0xc0, !PT ;  /* 0x0000ffff05040812 */ /* 0x000fe400078ec0ff */
[----:B------:R-:W-:Y:S02]  /*2670*/  @P0 R2UR UR6, R0 ;  /* 0x00000000000602ca */ /* 0x000fe400000e0000 */
[----:B------:R-:W-:-:S11]  /*2680*/  @P0 R2UR UR5, R4 ;  /* 0x00000000040502ca */ /* 0x000fd600000e0000 */
[----:B------:R-:W-:Y:S02]  /*2690*/  @UP1 UMOV UR42, UR6 ;  /* 0x00000006002a1c82 */ /* 0x000fe40008000000 */
[----:B------:R-:W-:Y:S01]  /*26a0*/  @UP1 UMOV UR38, UR5 ;  /* 0x0000000500261c82 */ /* 0x000fe20008000000 */
[----:B------:R-:W-:Y:S05]  /*26b0*/  BRA.U !UP0, `(.L_x_38) ;  /* 0x0000000108d47547 */ /* 0x000fea000b800000 */
[----:B------:R-:W1:Y:S01]  /*26c0*/  LDCU.128 UR16, c[0x0][0xb10] ;  /* 0x00016200ff1077ac */ /* 0x000e620008000c00 */
[----:B------:R-:W2:Y:S01]  /*26d0*/  LDCU UR21, c[0x0][0xb20] ;  /* 0x00016400ff1577ac */ /* 0x000ea20008000800 */
[----:B------:R-:W3:Y:S01]  /*26e0*/  LDCU UR20, c[0x0][0xb0c] ;  /* 0x00016180ff1477ac */ /* 0x000ee20008000800 */
[----:B------:R-:W4:Y:S01]  /*26f0*/  LDCU.64 UR8, c[0x0][0xb28] ;  /* 0x00016500ff0877ac */ /* 0x000f220008000a00 */
[----:B------:R-:W-:Y:S02]  /*2700*/  UISETP.NE.AND UP3, UPT, UR39, 0x1, UPT ;  /* 0x000000012700788c */ /* 0x000fe4000bf65270 */
[----:B-1----:R-:W-:Y:S02]  /*2710*/  UIMAD.WIDE.U32 UR4, UR47, UR19, URZ ;  /* 0x000000132f0472a5 */ /* 0x002fe4000f8e00ff */
[----:B------:R-:W-:Y:S02]  /*2720*/  UIMAD.WIDE.U32 UR6, UR49, UR16, URZ ;  /* 0x00000010310672a5 */ /* 0x000fe4000f8e00ff */
[----:B------:R-:W-:-:S02]  /*2730*/  UISETP.NE.AND UP0, UPT, UR18, 0x1, UPT ;  /* 0x000000011200788c */ /* 0x000fc4000bf05270 */
[----:B------:R-:W-:Y:S01]  /*2740*/  UIMAD.WIDE.U32 UR14, UR38, UR19, URZ ;  /* 0x00000013260e72a5 */ /* 0x000fe2000f8e00ff */
[----:B------:R-:W-:Y:S02]  /*2750*/  UMOV UR4, UR5 ;  /* 0x0000000500047c82 */ /* 0x000fe40008000000 */
[----:B------:R-:W-:Y:S01]  /*2760*/  UMOV UR6, UR7 ;  /* 0x0000000700067c82 */ /* 0x000fe20008000000 */
[----:B--2---:R-:W-:Y:S02]  /*2770*/  USHF.R.U32.HI UR4, URZ, UR21, UR4 ;  /* 0x00000015ff047299 */ /* 0x004fe40008011604 */
[----:B---3--:R-:W-:Y:S02]  /*2780*/  UISETP.NE.AND UP2, UPT, UR20, 0x1, UPT ;  /* 0x000000011400788c */ /* 0x008fe4000bf45270 */
[----:B------:R-:W-:Y:S02]  /*2790*/  USHF.R.U32.HI UR6, URZ, UR17, UR6 ;  /* 0x00000011ff067299 */ /* 0x000fe40008011606 */
[----:B------:R-:W-:-:S02]  /*27a0*/  USEL UR5, UR47, UR4, !UP0 ;  /* 0x000000042f057287 */ /* 0x000fc4000c000000 */
[----:B------:R-:W-:Y:S02]  /*27b0*/  USEL UR6, UR49, UR6, !UP2 ;  /* 0x0000000631067287 */ /* 0x000fe4000d000000 */
[----:B----4-:R-:W-:Y:S01]  /*27c0*/  UIMAD.WIDE.U32 UR10, UR5, UR8, URZ ;  /* 0x00000008050a72a5 */ /* 0x010fe2000f8e00ff */
[----:B------:R-:W-:Y:S01]  /*27d0*/  UMOV UR4, UR15 ;  /* 0x0000000f00047c82 */ /* 0x000fe20008000000 */
[----:B------:R-:W-:Y:S02]  /*27e0*/  UIMAD.WIDE.U32 UR12, UR42, UR16, URZ ;  /* 0x000000102a0c72a5 */ /* 0x000fe4000f8e00ff */
[----:B------:R-:W-:-:S03]  /*27f0*/  UIMAD.WIDE.U32 UR14, UR6, UR8, URZ ;  /* 0x00000008060e72a5 */ /* 0x000fc6000f8e00ff */
[----:B------:R-:W-:Y:S01]  /*2800*/  UMOV UR10, UR11 ;  /* 0x0000000b000a7c82 */ /* 0x000fe20008000000 */
[----:B------:R-:W-:Y:S02]  /*2810*/  USHF.R.U32.HI UR4, URZ, UR21, UR4 ;  /* 0x00000015ff047299 */ /* 0x000fe40008011604 */
[----:B------:R-:W-:Y:S01]  /*2820*/  @UP3 USHF.R.U32.HI UR5, URZ, UR9, UR10 ;  /* 0x00000009ff053299 */ /* 0x000fe2000801160a */
[----:B------:R-:W-:Y:S01]  /*2830*/  UMOV UR12, UR13 ;  /* 0x0000000d000c7c82 */ /* 0x000fe20008000000 */
[----:B------:R-:W-:Y:S01]  /*2840*/  UMOV UR14, UR15 ;  /* 0x0000000f000e7c82 */ /* 0x000fe20008000000 */
[----:B------:R-:W-:Y:S02]  /*2850*/  USHF.R.U32.HI UR17, URZ, UR17, UR12 ;  /* 0x00000011ff117299 */ /* 0x000fe4000801160c */
[----:B------:R-:W-:Y:S02]  /*2860*/  USEL UR4, UR38, UR4, !UP0 ;  /* 0x0000000426047287 */ /* 0x000fe4000c000000 */
[----:B------:R-:W-:-:S02]  /*2870*/  @UP3 USHF.R.U32.HI UR6, URZ, UR9, UR14 ;  /* 0x00000009ff063299 */ /* 0x000fc4000801160e */
[----:B------:R-:W-:Y:S02]  /*2880*/  UIMAD UR7, UR39, UR5, URZ ;  /* 0x00000005270772a4 */ /* 0x000fe4000f8e02ff */
[----:B------:R-:W-:Y:S02]  /*2890*/  USEL UR5, UR42, UR17, !UP2 ;  /* 0x000000112a057287 */ /* 0x000fe4000d000000 */
[----:B------:R-:W-:Y:S02]  /*28a0*/  UIMAD UR10, UR39, UR6, URZ ;  /* 0x00000006270a72a4 */ /* 0x000fe4000f8e02ff */
[----:B------:R-:W-:Y:S02]  /*28b0*/  UISETP.GE.AND UP0, UPT, UR4, UR7, UPT ;  /* 0x000000070400728c */ /* 0x000fe4000bf06270 */
[----:B------:R-:W-:Y:S02]  /*28c0*/  UIMAD.WIDE.U32 UR12, UR4, UR8, URZ ;  /* 0x00000008040c72a5 */ /* 0x000fe4000f8e00ff */
[----:B------:R-:W-:-:S02]  /*28d0*/  UISETP.GE.OR UP0, UPT, UR5, UR10, UP0 ;  /* 0x0000000a0500728c */ /* 0x000fc40008706670 */
[----:B------:R-:W-:Y:S02]  /*28e0*/  UIMAD.WIDE.U32 UR10, UR5, UR8, URZ ;  /* 0x00000008050a72a5 */ /* 0x000fe4000f8e00ff */
[----:B------:R-:W-:Y:S01]  /*28f0*/  UIADD3 UR12, UPT, UPT, -UR4, URZ, URZ ;  /* 0x000000ff040c7290 */ /* 0x000fe2000fffe1ff */
[----:B------:R-:W-:Y:S01]  /*2900*/  UMOV UR8, UR13 ;  /* 0x0000000d00087c82 */ /* 0x000fe20008000000 */
[----:B------:R-:W-:Y:S02]  /*2910*/  UIADD3 UR10, UPT, UPT, -UR5, URZ, URZ ;  /* 0x000000ff050a7290 */ /* 0x000fe4000fffe1ff */
[----:B------:R-:W-:-:S03]  /*2920*/  USHF.R.U32.HI UR8, URZ, UR9, UR8 ;  /* 0x00000009ff087299 */ /* 0x000fc60008011608 */
[----:B------:R-:W-:Y:S01]  /*2930*/  @!UP0 UMOV UR7, UR11 ;  /* 0x0000000b00078c82 */ /* 0x000fe20008000000 */
[----:B------:R-:W-:Y:S02]  /*2940*/  UIMAD UR12, UR18, UR12, UR38 ;  /* 0x0000000c120c72a4 */ /* 0x000fe4000f8e0226 */
[----:B------:R-:W-:Y:S02]  /*2950*/  USEL UR8, UR4, UR8, !UP3 ;  /* 0x0000000804087287 */ /* 0x000fe4000d800000 */
[----:B------:R-:W-:Y:S02]  /*2960*/  @!UP0 USHF.R.U32.HI UR7, URZ, UR9, UR7 ;  /* 0x00000009ff078299 */ /* 0x000fe40008011607 */
[----:B------:R-:W-:Y:S02]  /*2970*/  UIADD3 UR9, UPT, UPT, -UR8, URZ, URZ ;  /* 0x000000ff08097290 */ /* 0x000fe4000fffe1ff */
[----:B------:R-:W-:Y:S02]  /*2980*/  @!UP0 USEL UR7, UR5, UR7, !UP3 ;  /* 0x0000000705078287 */ /* 0x000fe4000d800000 */
[----:B------:R-:W-:-:S02]  /*2990*/  UIMAD UR9, UR39, UR9, UR4 ;  /* 0x00000009270972a4 */ /* 0x000fc4000f8e0204 */
[----:B------:R-:W-:Y:S02]  /*29a0*/  @!UP0 UIADD3 UR8, UPT, UPT, UR8, -UR7, URZ ;  /* 0x8000000708088290 */ /* 0x000fe4000fffe0ff */
[----:B------:R-:W-:Y:S02]  /*29b0*/  @!UP0 UIMAD UR7, UR9, UR6, UR7 ;  /* 0x00000006090782a4 */ /* 0x000fe4000f8e0207 */
[----:B------:R-:W-:Y:S02]  /*29c0*/  @!UP0 UIMAD UR4, UR39, UR8, UR5 ;  /* 0x00000008270482a4 */ /* 0x000fe4000f8e0205 */
[----:B------:R-:W-:Y:S02]  /*29d0*/  UIMAD UR6, UR20, UR10, UR42 ;  /* 0x0000000a140672a4 */ /* 0x000fe4000f8e022a */
[----:B------:R-:W-:Y:S01]  /*29e0*/  UIMAD UR38, UR4, UR18, UR12 ;  /* 0x00000012042672a4 */ /* 0x000fe2000f8e020c */
[----:B------:R-:W-:Y:S02]  /*29f0*/  @!UP0 UMOV UR5, UR7 ;  /* 0x0000000700058c82 */ /* 0x000fe40008000000 */
[----:B------:R-:W-:-:S12]  /*2a00*/  UIMAD UR42, UR5, UR20, UR6 ;  /* 0x00000014052a72a4 */ /* 0x000fd8000f8e0206 */
.L_x_38:
[----:B------:R-:W1:Y:S02]  /*2a10*/  LDCU UR4, c[0x0][0xb30] ;  /* 0x00016600ff0477ac */ /* 0x000e640008000800 */
[----:B-1----:R-:W-:-:S09]  /*2a20*/  UISETP.NE.AND UP0, UPT, UR4, 0x1, UPT ;  /* 0x000000010400788c */ /* 0x002fd2000bf05270 */
[----:B------:R-:W-:Y:S05]  /*2a30*/  BRA.U UP0, `(.L_x_39) ;  /* 0x0000000100447547 */ /* 0x000fea000b800000 */
[----:B------:R-:W1:Y:S01]  /*2a40*/  LDCU.128 UR8, c[0x0][0xb10] ;  /* 0x00016200ff0877ac */ /* 0x000e620008000c00 */
[----:B------:R-:W2:Y:S01]  /*2a50*/  LDCU UR12, c[0x0][0xb0c] ;  /* 0x00016180ff0c77ac */ /* 0x000ea20008000800 */
[----:B------:R-:W3:Y:S01]  /*2a60*/  LDCU UR13, c[0x0][0xb20] ;  /* 0x00016400ff0d77ac */ /* 0x000ee20008000800 */
[----:B-1----:R-:W-:Y:S02]  /*2a70*/  UIMAD.WIDE.U32 UR6, UR42, UR8, URZ ;  /* 0x000000082a0672a5 */ /* 0x002fe4000f8e00ff */
[----:B------:R-:W-:Y:S02]  /*2a80*/  UIMAD.WIDE.U32 UR4, UR38, UR11, URZ ;  /* 0x0000000b260472a5 */ /* 0x000fe4000f8e00ff */
[----:B--2---:R-:W-:Y:S02]  /*2a90*/  UISETP.NE.AND UP2, UPT, UR12, 0x1, UPT ;  /* 0x000000010c00788c */ /* 0x004fe4000bf45270 */
[----:B------:R-:W-:Y:S01]  /*2aa0*/  UISETP.NE.AND UP0, UPT, UR10, 0x1, UPT ;  /* 0x000000010a00788c */ /* 0x000fe2000bf05270 */
[----:B------:R-:W-:-:S02]  /*2ab0*/  UMOV UR6, UR7 ;  /* 0x0000000700067c82 */ /* 0x000fc40008000000 */
[----:B------:R-:W-:Y:S01]  /*2ac0*/  UMOV UR4, UR5 ;  /* 0x0000000500047c82 */ /* 0x000fe20008000000 */
[----:B------:R-:W-:Y:S02]  /*2ad0*/  USHF.R.U32.HI UR6, URZ, UR9, UR6 ;  /* 0x00000009ff067299 */ /* 0x000fe40008011606 */
[----:B---3--:R-:W-:Y:S02]  /*2ae0*/  USHF.R.U32.HI UR4, URZ, UR13, UR4 ;  /* 0x0000000dff047299 */ /* 0x008fe40008011604 */
[----:B------:R-:W-:Y:S02]  /*2af0*/  USEL UR5, UR42, UR6, !UP2 ;  /* 0x000000062a057287 */ /* 0x000fe4000d000000 */
[----:B------:R-:W-:-:S04]  /*2b00*/  USEL UR4, UR38, UR4, !UP0 ;  /* 0x0000000426047287 */ /* 0x000fc8000c000000 */
[----:B------:R-:W-:Y:S02]  /*2b10*/  UIADD3 UR6, UPT, UPT, UR5, -UR4, URZ ;  /* 0x8000000405067290 */ /* 0x000fe4000fffe0ff */
[----:B------:R-:W-:Y:S02]  /*2b20*/  UIADD3 UR4, UPT, UPT, -UR5, UR4, URZ ;  /* 0x0000000405047290 */ /* 0x000fe4000fffe1ff */
[----:B------:R-:W-:Y:S02]  /*2b30*/  UIMAD UR38, UR6, UR10, UR38 ;  /* 0x0000000a062672a4 */ /* 0x000fe4000f8e0226 */
[----:B------:R-:W-:-:S12]  /*2b40*/  UIMAD UR42, UR4, UR12, UR42 ;  /* 0x0000000c042a72a4 */ /* 0x000fd8000f8e022a */
.L_x_39:
[----:B------:R-:W-:Y:S01]  /*2b50*/  R2UR UR5, R48 ;  /* 0x00000000300572ca */ /* 0x000fe200000e0000 */
[----:B------:R-:W-:Y:S01]  /*2b60*/  UMOV UR30, UR34 ;  /* 0x00000022001e7c82 */ /* 0x000fe20008000000 */
[----:B------:R-:W-:Y:S02]  /*2b70*/  R2UR UR4, R47 ;  /* 0x000000002f0472ca */ /* 0x000fe400000e0000 */
[----:B------:R-:W-:Y:S02]  /*2b80*/  PLOP3.LUT P1, PT, PT, PT, PT, 0x80, 0x8 ;  /* 0x000000000008781c */ /* 0x000fe40003f2f070 */
[----:B------:R-:W-:-:S07]  /*2b90*/  LOP3.LUT R2, R2, 0x1, RZ, 0x3c, !PT ;  /* 0x0000000102027812 */ /* 0x000fce00078e3cff */
[----:B------:R-:W-:Y:S02]  /*2ba0*/  UIADD3 UR45, UPT, UPT, UR42, UR5, URZ ;  /* 0x000000052a2d7290 */ /* 0x000fe4000fffe0ff */
[----:B------:R-:W-:Y:S01]  /*2bb0*/  UIADD3 UR20, UPT, UPT, UR38, UR4, URZ ;  /* 0x0000000426147290 */ /* 0x000fe2000fffe0ff */
[----:B------:R-:W-:Y:S11]  /*2bc0*/  BRA.U UP1, `(.L_x_40) ;  /* 0xffffffed01487547 */ /* 0x000ff6000b83ffff */
[----:B------:R-:W-:Y:S01]  /*2bd0*/  UIADD3 UR31, UPT, UPT, UR31, 0x68, URZ ;  /* 0x000000681f1f7890 */ /* 0x000fe2000fffe0ff */
[----:B------:R-:W-:-:S03]  /*2be0*/  MOV R2, UR23 ;  /* 0x0000001700027c02 */ /* 0x000fc60008000f00 */
[----:B------:R-:W-:Y:S01]  /*2bf0*/  ULEA UR4, UR25, UR31, 0x3 ;  /* 0x0000001f19047291 */ /* 0x000fe2000f8e18ff */
[----:B------:R-:W-:-:S08]  /*2c00*/  SHF.L.U32 R2, R2, 0x1f, RZ ;  /* 0x0000001f02027819 */ /* 0x000fd000000006ff */
[----:B------:R-:W1:Y:S02]  /*2c10*/  SYNCS.PHASECHK.TRANS64.TRYWAIT P0, [UR4], R2 ;  /* 0x00000002ff0075a7 */ /* 0x000e640008001104 */
[----:B-1----:R-:W-:Y:S05]  /*2c20*/  @!P0 BRA `(.L_x_41) ;  /* 0x0000006800fc8947 */ /* 0x002fea0003800000 */
.L_x_157:
[----:B------:R-:W-:-:S04]  /*2c30*/  UIADD3 UR4, UPT, UPT, UR25, 0x1, URZ ;  /* 0x0000000119047890 */ /* 0x000fc8000fffe0ff */
[----:B------:R-:W-:-:S04]  /*2c40*/  UISETP.NE.AND UP0, UPT, UR4, 0xd, UPT ;  /* 0x0000000d0400788c */ /* 0x000fc8000bf05270 */
[----:B------:R-:W-:Y:S02]  /*2c50*/  USEL UR5, URZ, 0x1, UP0 ;  /* 0x00000001ff057887 */ /* 0x000fe40008000000 */
[----:B------:R-:W-:Y:S02]  /*2c60*/  USEL UR4, UR4, URZ, UP0 ;  /* 0x000000ff04047287 */ /* 0x000fe40008000000 */
[----:B------:R-:W-:Y:S02]  /*2c70*/  ULOP3.LUT UR6, UR23, UR5, URZ, 0x3c, !UPT ;  /* 0x0000000517067292 */ /* 0x000fe4000f8e3cff */
[----:B------:R-:W-:-:S04]  /*2c80*/  ULEA UR5, UR4, UR31, 0x3 ;  /* 0x0000001f04057291 */ /* 0x000fc8000f8e18ff */
[----:B-1----:R-:W-:-:S04]  /*2c90*/  MOV R2, UR6 ;  /* 0x0000000600027c02 */ /* 0x002fc80008000f00 */
[----:B------:R-:W-:-:S04]  /*2ca0*/  SHF.L.U32 R2, R2, 0x1f, RZ ;  /* 0x0000001f02027819 */ /* 0x000fc800000006ff */
[----:B------:R-:W1:Y:S02]  /*2cb0*/  SYNCS.PHASECHK.TRANS64.TRYWAIT P0, [UR5], R2 ;  /* 0x00000002ff0075a7 */ /* 0x000e640008001105 */
[----:B-1----:R-:W-:Y:S05]  /*2cc0*/  @!P0 BRA `(.L_x_42) ;  /* 0x0000006800ec8947 */ /* 0x002fea0003800000 */
.L_x_159:
        /* <DEDUP_REMOVED lines=10> */
.L_x_161:
        /* <DEDUP_REMOVED lines=10> */
.L_x_163:
        /* <DEDUP_REMOVED lines=10> */
.L_x_165:
        /* <DEDUP_REMOVED lines=10> */
.L_x_167:
        /* <DEDUP_REMOVED lines=10> */
.L_x_169:
        /* <DEDUP_REMOVED lines=10> */
.L_x_171:
        /* <DEDUP_REMOVED lines=10> */
.L_x_173:
        /* <DEDUP_REMOVED lines=10> */
.L_x_175:
        /* <DEDUP_REMOVED lines=10> */
.L_x_177:
        /* <DEDUP_REMOVED lines=10> */
.L_x_179:
[----:B------:R-:W-:-:S04]  /*3310*/  UIADD3 UR4, UPT, UPT, UR4, 0x1, URZ ;  /* 0x0000000104047890 */ /* 0x000fc8000fffe0ff */
[----:B------:R-:W-:-:S04]  /*3320*/  UISETP.NE.AND UP0, UPT, UR4, 0xd, UPT ;  /* 0x0000000d0400788c */ /* 0x000fc8000bf05270 */
[----:B------:R-:W-:Y:S02]  /*3330*/  USEL UR5, URZ, 0x1, UP0 ;  /* 0x00000001ff057887 */ /* 0x000fe40008000000 */
[----:B------:R-:W-:Y:S02]  /*3340*/  USEL UR4, UR4, URZ, UP0 ;  /* 0x000000ff04047287 */ /* 0x000fe40008000000 */
[----:B------:R-:W-:Y:S02]  /*3350*/  ULOP3.LUT UR5, UR6, UR5, URZ, 0x3c, !UPT ;  /* 0x0000000506057292 */ /* 0x000fe4000f8e3cff */
[----:B------:R-:W-:-:S04]  /*3360*/  ULEA UR4, UR4, UR31, 0x3 ;  /* 0x0000001f04047291 */ /* 0x000fc8000f8e18ff */
[----:B-1----:R-:W-:Y:S02]  /*3370*/  IMAD.U32 R2, RZ, RZ, UR5 ;  /* 0x00000005ff027e24 */ /* 0x002fe4000f8e00ff */
[----:B------:R-:W-:-:S03]  /*3380*/  MOV R0, UR4 ;  /* 0x0000000400007c02 */ /* 0x000fc60008000f00 */
[----:B------:R-:W-:-:S07]  /*3390*/  SHF.L.U32 R2, R2, 0x1f, RZ ;  /* 0x0000001f02027819 */ /* 0x000fce00000006ff */
.L_x_53:
[----:B-1----:R1:W2:Y:S02]  /*33a0*/  SYNCS.PHASECHK.TRANS64.TRYWAIT P0, [R0+URZ], R2 ;  /* 0x00000002000075a7 */ /* 0x0022a400080011ff */
[----:B--2---:R-:W-:Y:S05]  /*33b0*/  @!P0 NANOSLEEP.SYNCS 0x989680 ;  /* 0x009896800000895d */ /* 0x004fea0003900000 */
[----:B------:R-:W2:Y:S02]  /*33c0*/  @!P0 SYNCS.PHASECHK.TRANS64 P0, [R0+URZ], R2 ;  /* 0x00000002000085a7 */ /* 0x000ea400080010ff */
[----:B--2---:R-:W-:Y:S05]  /*33d0*/  @P0 EXIT ;  /* 0x000000000000094d */ /* 0x004fea0003800000 */
[----:B------:R-:W-:Y:S05]  /*33e0*/  BRA `(.L_x_53) ;  /* 0xfffffffc00ec7947 */ /* 0x000fea000383ffff */
.L_x_22:
[----:B------:R-:W2:Y:S02]  /*33f0*/  S2UR UR4, SR_CgaCtaId ;  /* 0x00000000000479c3 */ /* 0x000ea40000008800 */
[----:B--2---:R-:W-:-:S04]  /*3400*/  UISETP.NE.AND UP0, UPT, UR4, URZ, UPT ;  /* 0x000000ff0400728c */ /* 0x004fc8000bf05270 */
[----:B------:R-:W-:-:S09]  /*3410*/  UISETP.NE.OR UP0, UPT, UR18, 0x1, UP0 ;  /* 0x000000011200788c */ /* 0x000fd20008705670 */
[----:B------:R-:W-:Y:S05]  /*3420*/  BRA.U UP0, `(.L_x_54) ;  /* 0x0000000100b47547 */ /* 0x000fea000b800000 */
[----:B------:R-:W2:Y:S01]  /*3430*/  S2UR UR5, SR_CgaCtaId ;  /* 0x00000000000579c3 */ /* 0x000ea20000008800 */
[----:B------:R-:W-:Y:S01]  /*3440*/  UMOV UR4, 0x400 ;  /* 0x0000040000047882 */ /* 0x000fe20000000000 */
[----:B------:R-:W-:Y:S01]  /*3450*/  HFMA2 R2, -RZ, RZ, 0, 5.9604644775390625e-08 ;  /* 0x00000001ff027431 */ /* 0x000fe200000001ff */
[----:B------:R-:W-:Y:S01]  /*3460*/  ISETP.GE.U32.AND P0, PT, R3, 0x2, PT ;  /* 0x000000020300780c */ /* 0x000fe20003f06070 */
[----:B------:R-:W-:Y:S01]  /*3470*/  IMAD.MOV.U32 R8, RZ, RZ, RZ ;  /* 0x000000ffff087224 */ /* 0x000fe200078e00ff */
[----:B--2---:R-:W-:-:S04]  /*3480*/  ULEA UR4, UR5, UR4, 0x18 ;  /* 0x0000000405047291 */ /* 0x004fc8000f8ec0ff */
[----:B------:R-:W-:Y:S02]  /*3490*/  UIADD3 UR5, UPT, UPT, UR4, 0x128, URZ ;  /* 0x0000012804057890 */ /* 0x000fe4000fffe0ff */
[----:B------:R-:W-:Y:S02]  /*34a0*/  UIADD3 UR8, UPT, UPT, UR4, 0x120, URZ ;  /* 0x0000012004087890 */ /* 0x000fe4000fffe0ff */
[----:B------:R-:W-:-:S12]  /*34b0*/  UPRMT UR5, URZ, 0x654, UR5 ;  /* 0x00000654ff057896 */ /* 0x000fd80008000005 */
.L_x_57:
[----:B------:R-:W-:Y:S01]  /*34c0*/  SHF.L.U32 R6, R2, 0x1f, RZ ;  /* 0x0000001f02067819 */ /* 0x000fe200000006ff */
[----:B------:R-:W-:Y:S02]  /*34d0*/  IMAD.U32 R4, RZ, RZ, UR8 ;  /* 0x00000008ff047e24 */ /* 0x000fe4000f8e00ff */
[----:B------:R-:W-:Y:S01]  /*34e0*/  @!P0 IMAD.MOV.U32 R5, RZ, RZ, 0x10 ;  /* 0x00000010ff058424 */ /* 0x000fe200078e00ff */
[----:B------:R-:W2:Y:S02]  /*34f0*/  SYNCS.PHASECHK.TRANS64.TRYWAIT P1, [UR4+0x128], R6 ;  /* 0x00012806ff0075a7 */ /* 0x000ea40008021104 */
[----:B------:R-:W-:-:S04]  /*3500*/  PRMT R4, R3, 0x654, R4 ;  /* 0x0000065403047816 */ /* 0x000fc80000000004 */
[----:B------:R-:W-:Y:S01]  /*3510*/  SEL R0, R4, R0, !P0 ;  /* 0x0000000004007207 */ /* 0x000fe20004000000 */
[----:B--2---:R-:W-:Y:S06]  /*3520*/  @!P1 BRA `(.L_x_55) ;  /* 0x0000006400dc9947 */ /* 0x004fec0003800000 */
.L_x_181:
[----:B------:R-:W-:Y:S01]  /*3530*/  UIADD3 UR6, UPT, UPT, UR4, 0x160, URZ ;  /* 0x0000016004067890 */ /* 0x000fe2000fffe0ff */
[----:B------:R3:W-:Y:S01]  /*3540*/  @!P0 SYNCS.ARRIVE.TRANS64.RED RZ, [R0+URZ], R5 ;  /* 0x0000000500ff89a7 */ /* 0x0007e200080004ff */
[----:B------:R-:W-:Y:S01]  /*3550*/  UIADD3 UR7, UPT, UPT, UR4, 0x120, URZ ;  /* 0x0000012004077890 */ /* 0x000fe2000fffe0ff */
[----:B------:R-:W-:-:S08]  /*3560*/  LOP3.LUT R2, R2, 0x1, RZ, 0x3c, !PT ;  /* 0x0000000102027812 */ /* 0x000fd000078e3cff */
[----:B------:R-:W-:Y:S06]  /*3570*/  UGETNEXTWORKID.BROADCAST [UR6], [UR7] ;  /* 0x00000000060073ca */ /* 0x000fec0008000100 */
[----:B---3--:R-:W-:-:S04]  /*3580*/  SHF.L.U32 R5, R8, 0x1f, RZ ;  /* 0x0000001f08057819 */ /* 0x008fc800000006ff */
[----:B------:R-:W3:Y:S02]  /*3590*/  SYNCS.PHASECHK.TRANS64.TRYWAIT P1, [UR4+0x120], R5 ;  /* 0x00012005ff0075a7 */ /* 0x000ee40008021104 */
[----:B---3--:R-:W-:Y:S05]  /*35a0*/  @!P1 BRA `(.L_x_56) ;  /* 0x0000006400d49947 */ /* 0x008fea0003800000 */
.L_x_183:
[----:B--2---:R-:W2:Y:S01]  /*35b0*/  LDS.128 R4, [UR4+0x160] ;  /* 0x00016004ff047984 */ /* 0x004ea20008000c00 */
[----:B------:R-:W-:Y:S01]  /*35c0*/  LOP3.LUT R8, R8, 0x1, RZ, 0x3c, !PT ;  /* 0x0000000108087812 */ /* 0x000fe200078e3cff */
[----:B------:R-:W-:Y:S01]  /*35d0*/  @!PT LDS RZ, [RZ] ;  /* 0x00000000fffff984 */ /* 0x000fe20000000800 */
[----:B------:R-:W-:Y:S01]  /*35e0*/  @!PT LDS RZ, [RZ] ;  /* 0x00000000fffff984 */ /* 0x000fe20000000800 */
[----:B------:R-:W-:Y:S01]  /*35f0*/  @!PT LDS RZ, [RZ] ;  /* 0x00000000fffff984 */ /* 0x000fe20000000800 */
[----:B------:R-:W-:Y:S01]  /*3600*/  @!PT LDS RZ, [RZ] ;  /* 0x00000000fffff984 */ /* 0x000fe20000000800 */
[----:B------:R3:W-:Y:S06]  /*3610*/  MEMBAR.ALL.CTA ;  /* 0x0000000000007992 */ /* 0x0007ec0000008000 */
[----:B---3--:R-:W3:Y:S02]  /*3620*/  FENCE.VIEW.ASYNC.S ;  /* 0x00000000000073c6 */ /* 0x008ee40000000000 */
[----:B---3--:R-:W-:Y:S01]  /*3630*/  SYNCS.ARRIVE.TRANS64.RED.A1T0 RZ, [UR5], RZ ;  /* 0x000000ffffff79a7 */ /* 0x008fe20008100405 */
[----:B--2---:R-:W-:-:S13]  /*3640*/  LOP3.LUT P1, RZ, R6, 0x1, RZ, 0xc0, !PT ;  /* 0x0000000106ff7812 */ /* 0x004fda000782c0ff */
[----:B------:R-:W-:Y:S05]  /*3650*/  @P1 BRA `(.L_x_57) ;  /* 0xfffffffc00981947 */ /* 0x000fea000383ffff */
[----:B------:R-:W-:-:S04]  /*3660*/  SHF.L.U32 R0, R2, 0x1f, RZ ;  /* 0x0000001f02007819 */ /* 0x000fc800000006ff */
[----:B------:R-:W2:Y:S02]  /*3670*/  SYNCS.PHASECHK.TRANS64 P0, [UR4+0x128], R0 ;  /* 0x00012800ff0075a7 */ /* 0x000ea40008001004 */
[----:B-12---:R-:W-:Y:S05]  /*3680*/  @P0 EXIT ;  /* 0x000000000000094d */ /* 0x006fea0003800000 */
[----:B------:R-:W-:-:S07]  /*3690*/  MOV R0, UR4 ;  /* 0x0000000400007c02 */ /* 0x000fce0008000f00 */
.L_x_58:
[----:B-1----:R-:W-:-:S04]  /*36a0*/  SHF.L.U32 R3, R2, 0x1f, RZ ;  /* 0x0000001f02037819 */ /* 0x002fc800000006ff */
[----:B------:R1:W2:Y:S03]  /*36b0*/  SYNCS.PHASECHK.TRANS64.TRYWAIT P0, [R0+URZ+0x128], R3 ;  /* 0x00012803000075a7 */ /* 0x0002a600080011ff */
[----:B--2---:R-:W-:Y:S05]  /*36c0*/  @!P0 NANOSLEEP.SYNCS 0x989680 ;  /* 0x009896800000895d */ /* 0x004fea0003900000 */
[----:B------:R-:W2:Y:S02]  /*36d0*/  @!P0 SYNCS.PHASECHK.TRANS64 P0, [R0+URZ+0x128], R3 ;  /* 0x00012803000085a7 */ /* 0x000ea400080010ff */
[----:B--2---:R-:W-:Y:S05]  /*36e0*/  @P0 EXIT ;  /* 0x000000000000094d */ /* 0x004fea0003800000 */
[----:B------:R-:W-:Y:S05]  /*36f0*/  BRA `(.L_x_58) ;  /* 0xfffffffc00e87947 */ /* 0x000fea000383ffff */
.L_x_54:
[----:B------:R-:W-:Y:S05]  /*3700*/  BRA.U UP4, `(.L_x_59) ;  /* 0x0000001104a47547 */ /* 0x000fea000b800000 */
[----:B------:R-:W2:Y:S01]  /*3710*/  S2UR UR4, SR_CgaCtaId ;  /* 0x00000000000479c3 */ /* 0x000ea20000008800 */
[----:B------:R-:W-:Y:S01]  /*3720*/  UMOV UR5, 0x40 ;  /* 0x0000004000057882 */ /* 0x000fe20000000000 */
[----:B------:R-:W-:Y:S01]  /*3730*/  NOP ;  /* 0x0000000000007918 */ /* 0x000fe20000000000 */
[----:B------:R-:W-:Y:S01]  /*3740*/  UMOV UR6, 0x400 ;  /* 0x0000040000067882 */ /* 0x000fe20000000000 */
[----:B--2---:R-:W-:Y:S02]  /*3750*/  ULEA UR5, UR4, UR5, 0x18 ;  /* 0x0000000504057291 */ /* 0x004fe4000f8ec0ff */
[----:B------:R-:W-:-:S07]  /*3760*/  ULEA UR6, UR4, UR6, 0x18 ;  /* 0x0000000604067291 */ /* 0x000fce000f8ec0ff */
[----:B------:R-:W2:Y:S02]  /*3770*/  LDS.U8 R3, [UR5+0x1c] ;  /* 0x00001c05ff037984 */ /* 0x000ea40008000000 */
[----:B--2---:R-:W-:-:S13]  /*3780*/  ISETP.NE.AND P0, PT, R3, RZ, PT ;  /* 0x000000ff0300720c */ /* 0x004fda0003f05270 */
[----:B------:R-:W-:Y:S05]  /*3790*/  @P0 BRA `(.L_x_60) ;  /* 0x0000000400080947 */ /* 0x000fea0003800000 */
[----:B------:R-:W-:Y:S02]  /*37a0*/  UISETP.NE.U32.AND UP1, UPT, UR38, 0x1, UPT ;  /* 0x000000012600788c */ /* 0x000fe4000bf25070 */
[----:B------:R-:W-:-:S07]  /*37b0*/  UIADD3 UR7, UPT, UPT, UR5, 0x8, URZ ;  /* 0x0000000805077890 */ /* 0x000fce000fffe0ff */
[----:B------:R-:W-:Y:S05]  /*37c0*/  BRA.U !UP1, `(.L_x_61) ;  /* 0x00000001099c7547 */ /* 0x000fea000b800000 */
[----:B------:R-:W-:Y:S01]  /*37d0*/  ELECT P0, URZ, PT ;  /* 0x0000000000ff782f */ /* 0x000fe20003800000 */
[----:B------:R-:W-:-:S12]  /*37e0*/  BSSY B0, `(.L_x_61) ;  /* 0x0000025000007945 */ /* 0x000fd80003800000 */
[----:B------:R-:W-:Y:S05]  /*37f0*/  @!P0 BRA `(.L_x_62) ;  /* 0x00000000008c8947 */ /* 0x000fea0003800000 */
[----:B------:R-:W-:-:S05]  /*3800*/  UMOV UR4, 0x10 ;  /* 0x0000001000047882 */ /* 0x000fca0000000000 */
[----:B------:R-:W-:Y:S04]  /*3810*/  DEPBAR.LE SB2, 0x36 ;  /* 0x0000ad800000791a */ /* 0x000fe80000000000 */
[----:B------:R-:W2:Y:S02]  /*3820*/  UTCATOMSWS.2CTA.FIND_AND_SET.ALIGN UP0, UR4, UR4 ;  /* 0x00000004000475e3 */ /* 0x000ea40008200800 */
[----:B--2---:R-:W-:Y:S01]  /*3830*/  MOV R10, UR4 ;  /* 0x00000004000a7c02 */ /* 0x004fe20008000f00 */
[----:B------:R-:W-:Y:S06]  /*3840*/  BRA.U UP0, `(.L_x_63) ;  /* 0x0000000100187547 */ /* 0x000fec000b800000 */
.L_x_64:
[----:B------:R-:W-:Y:S05]  /*3850*/  NANOSLEEP 0x64 ;  /* 0x000000640000795d */ /* 0x000fea0003800000 */
[----:B------:R-:W-:-:S05]  /*3860*/  UMOV UR4, 0x10 ;  /* 0x0000001000047882 */ /* 0x000fca0000000000 */
[----:B------:R-:W-:Y:S04]  /*3870*/  DEPBAR.LE SB2, 0x36 ;  /* 0x0000ad800000791a */ /* 0x000fe80000000000 */
[----:B------:R-:W2:Y:S02]  /*3880*/  UTCATOMSWS.2CTA.FIND_AND_SET.ALIGN UP0, UR4, UR4 ;  /* 0x00000004000475e3 */ /* 0x000ea40008200800 */
[----:B--2---:R-:W-:Y:S01]  /*3890*/  MOV R10, UR4 ;  /* 0x00000004000a7c02 */ /* 0x004fe20008000f00 */
[----:B------:R-:W-:Y:S05]  /*38a0*/  BRA.U !UP0, `(.L_x_64) ;  /* 0xfffffffd08e87547 */ /* 0x000fea000b83ffff */
.L_x_63:
[----:B------:R-:W2:Y:S01]  /*38b0*/  LDS R6, [UR5+0x10] ;  /* 0x00001005ff067984 */ /* 0x000ea20008000800 */
[----:B------:R-:W-:Y:S01]  /*38c0*/  IMAD.U32 R3, RZ, RZ, UR6 ;  /* 0x00000006ff037e24 */ /* 0x000fe2000f8e00ff */
[----:B------:R-:W-:-:S03]  /*38d0*/  MOV R4, UR37 ;  /* 0x0000002500047c02 */ /* 0x000fc60008000f00 */
[----:B------:R-:W-:Y:S01]  /*38e0*/  VIADD R3, R3, 0x170 ;  /* 0x0000017003037836 */ /* 0x000fe20000000000 */
[----:B--2---:R-:W-:-:S04]  /*38f0*/  SHF.L.U32 R6, R6, 0x1f, RZ ;  /* 0x0000001f06067819 */ /* 0x004fc800000006ff */
[----:B------:R-:W2:Y:S02]  /*3900*/  SYNCS.PHASECHK.TRANS64.TRYWAIT P0, [UR5+0x8], R6 ;  /* 0x00000806ff0075a7 */ /* 0x000ea40008001105 */
[----:B--2---:R-:W-:Y:S05]  /*3910*/  @P0 BRA `(.L_x_65) ;  /* 0x0000000000080947 */ /* 0x004fea0003800000 */
[----:B------:R-:W2:Y:S02]  /*3920*/  SYNCS.PHASECHK.TRANS64.TRYWAIT P0, [UR5+0x8], R6 ;  /* 0x00000806ff0075a7 */ /* 0x000ea40008001105 */
[----:B--2---:R-:W-:Y:S05]  /*3930*/  @!P0 BRA `(.L_x_66) ;  /* 0x0000006400088947 */ /* 0x004fea0003800000 */
.L_x_65:
[----:B------:R-:W-:Y:S01]  /*3940*/  PRMT R4, R4, 0x654, R3 ;  /* 0x0000065404047816 */ /* 0x000fe20000000003 */
[----:B------:R-:W-:Y:S01]  /*3950*/  HFMA2 R3, -RZ, RZ, 0, 5.9604644775390625e-08 ;  /* 0x00000001ff037431 */ /* 0x000fe200000001ff */
[----:B------:R-:W-:Y:S01]  /*3960*/  UPRMT UR4, UR37, 0x654, UR7 ;  /* 0x0000065425047896 */ /* 0x000fe20008000007 */
[----:B------:R-:W-:Y:S02]  /*3970*/  IMAD.MOV.U32 R8, RZ, RZ, 0xffff ;  /* 0x0000ffffff087424 */ /* 0x000fe400078e00ff */
[----:B--2---:R-:W-:Y:S02]  /*3980*/  IMAD.MOV.U32 R6, RZ, RZ, 0x4 ;  /* 0x00000004ff067424 */ /* 0x004fe400078e00ff */
[----:B------:R-:W-:Y:S01]  /*3990*/  IMAD.SHL.U32 R9, R10, 0x20, RZ ;  /* 0x000000200a097824 */ /* 0x000fe200078e00ff */
[----:B------:R-:W-:Y:S02]  /*39a0*/  MOV R5, UR4 ;  /* 0x0000000400057c02 */ /* 0x000fe40008000f00 */
[-C--:B------:R-:W-:Y:S01]  /*39b0*/  SHF.L.U32 R8, R8, R10.reuse, RZ ;  /* 0x0000000a08087219 */ /* 0x080fe200000006ff */
[----:B------:R2:W-:Y:S01]  /*39c0*/  SYNCS.ARRIVE.TRANS64.RED RZ, [UR4], R6 ;  /* 0x00000006ffff79a7 */ /* 0x0005e20008000404 */
[----:B------:R-:W-:Y:S01]  /*39d0*/  SHF.L.U32 R7, R3, R10, RZ ;  /* 0x0000000a03077219 */ /* 0x000fe200000006ff */
[----:B------:R2:W-:Y:S04]  /*39e0*/  STS [UR6+0x170], R9 ;  /* 0x00017009ff007988 */ /* 0x0005e80008000806 */
[----:B------:R2:W-:Y:S04]  /*39f0*/  STAS [R4.64], R10 ;  /* 0x0000000a04007dbd */ /* 0x0005e8000c0008ff */
[----:B------:R2:W-:Y:S04]  /*3a00*/  ATOMS.OR RZ, [UR5+0x14], R8 ;  /* 0x00001408ffff798c */ /* 0x0005e8000b000005 */
[----:B------:R2:W-:Y:S04]  /*3a10*/  ATOMS.OR RZ, [UR5+0x18], R7 ;  /* 0x00001807ffff798c */ /* 0x0005e8000b000005 */
[----:B------:R2:W-:Y:S02]  /*3a20*/  ATOMS.XOR RZ, [UR5+0x10], R3 ;  /* 0x00001003ffff798c */ /* 0x0005e4000b800005 */
.L_x_62:
[----:B-1----:R-:W-:Y:S05]  /*3a30*/  BSYNC B0 ;  /* 0x0000000000007941 */ /* 0x002fea0003800000 */
.L_x_61:
[----:B------:R-:W-:Y:S05]  /*3a40*/  BRA.U UP1, `(.L_x_67) ;  /* 0x00000001016c7547 */ /* 0x000fea000b800000 */
[----:B------:R-:W-:-:S03]  /*3a50*/  UMOV UR4, 0xffffffff ;  /* 0xffffffff00047882 */ /* 0x000fc60000000000 */
[----:B------:R-:W-:Y:S05]  /*3a60*/  BRA.DIV UR4, `(.L_x_68) ;  /* 0x0000006204d47947 */ /* 0x000fea000b800000 */
[----:B------:R-:W-:-:S13]  /*3a70*/  ELECT P6, URZ, PT ;  /* 0x0000000000ff782f */ /* 0x000fda00038c0000 */
.L_x_186:
[----:B------:R-:W-:Y:S05]  /*3a80*/  @!P6 BRA `(.L_x_67) ;  /* 0x00000000005ce947 */ /* 0x000fea0003800000 */
[----:B--2---:R-:W2:Y:S02]  /*3a90*/  LDS R4, [UR5+0x10] ;  /* 0x00001005ff047984 */ /* 0x004ea40008000800 */
[----:B--2---:R-:W-:-:S04]  /*3aa0*/  SHF.L.U32 R4, R4, 0x1f, RZ ;  /* 0x0000001f04047819 */ /* 0x004fc800000006ff */
[----:B------:R-:W2:Y:S02]  /*3ab0*/  SYNCS.PHASECHK.TRANS64.TRYWAIT P0, [UR5+0x8], R4 ;  /* 0x00000804ff0075a7 */ /* 0x000ea40008001105 */
[----:B--2---:R-:W-:Y:S05]  /*3ac0*/  @P0 BRA `(.L_x_69) ;  /* 0x0000000000080947 */ /* 0x004fea0003800000 */
[----:B------:R-:W2:Y:S02]  /*3ad0*/  SYNCS.PHASECHK.TRANS64.TRYWAIT P0, [UR5+0x8], R4 ;  /* 0x00000804ff0075a7 */ /* 0x000ea40008001105 */
[----:B--2---:R-:W-:Y:S05]  /*3ae0*/  @!P0 BRA `(.L_x_70) ;  /* 0x0000006000d48947 */ /* 0x004fea0003800000 */
.L_x_69:
[----:B------:R-:W3:Y:S01]  /*3af0*/  LDS R6, [UR6+0x170] ;  /* 0x00017006ff067984 */ /* 0x000ee20008000800 */
[----:B--2---:R-:W-:Y:S02]  /*3b00*/  HFMA2 R3, -RZ, RZ, 0, 5.9604644775390625e-08 ;  /* 0x00000001ff037431 */ /* 0x004fe400000001ff */
[----:B------:R-:W-:Y:S01]  /*3b10*/  IMAD.MOV.U32 R4, RZ, RZ, 0xffff ;  /* 0x0000ffffff047424 */ /* 0x000fe200078e00ff */
[----:B------:R-:W-:Y:S01]  /*3b20*/  UPRMT UR4, UR37, 0x654, UR7 ;  /* 0x0000065425047896 */ /* 0x000fe20008000007 */
[----:B---3--:R-:W-:-:S03]  /*3b30*/  IMAD.SHL.U32 R5, R6, 0x20, RZ ;  /* 0x0000002006057824 */ /* 0x008fc600078e00ff */
[-C--:B------:R-:W-:Y:S02]  /*3b40*/  SHF.L.U32 R4, R4, R6.reuse, RZ ;  /* 0x0000000604047219 */ /* 0x080fe400000006ff */
[----:B------:R-:W-:Y:S01]  /*3b50*/  SHF.L.U32 R6, R3, R6, RZ ;  /* 0x0000000603067219 */ /* 0x000fe200000006ff */
[----:B------:R3:W-:Y:S04]  /*3b60*/  STS [UR6+0x170], R5 ;  /* 0x00017005ff007988 */ /* 0x0007e80008000806 */
[----:B------:R3:W-:Y:S04]  /*3b70*/  ATOMS.OR RZ, [UR5+0x14], R4 ;  /* 0x00001404ffff798c */ /* 0x0007e8000b000005 */
[----:B------:R3:W-:Y:S01]  /*3b80*/  ATOMS.OR RZ, [UR5+0x18], R6 ;  /* 0x00001806ffff798c */ /* 0x0007e2000b000005 */
[----:B------:R-:W-:Y:S03]  /*3b90*/  SYNCS.ARRIVE.TRANS64.RED.A1T0 RZ, [UR4], RZ ;  /* 0x000000ffffff79a7 */ /* 0x000fe60008100404 */
[----:B------:R3:W-:Y:S01]  /*3ba0*/  ATOMS.XOR RZ, [UR5+0x10], R3 ;  /* 0x00001003ffff798c */ /* 0x0007e2000b800005 */
[----:B------:R-:W-:Y:S05]  /*3bb0*/  BRA `(.L_x_67) ;  /* 0x0000000000107947 */ /* 0x000fea0003800000 */
.L_x_60:
[----:B------:R-:W-:Y:S02]  /*3bc0*/  MOV R3, 0xffffffff ;  /* 0xffffffff00037802 */ /* 0x000fe40000000f00 */
[----:B------:R-:W-:-:S03]  /*3bd0*/  MOV R4, 0x3c00 ;  /* 0x00003c0000047802 */ /* 0x000fc60000000f00 */
[----:B------:R2:W-:Y:S04]  /*3be0*/  STS [UR6+0x170], R3 ;  /* 0x00017003ff007988 */ /* 0x0005e80008000806 */
[----:B-12--5:R-:W-:Y:S05]  /*3bf0*/  CALL.REL.NOINC `($__internal_1_$__cuda_sm10x_tcgen05_guardrail_trap_phase_invalid_during_alloc) ;  /* 0x0000006800847944 */ /* 0x026fea0003c00000 */
.L_x_67:
[----:B------:R-:W-:Y:S05]  /*3c00*/  WARPSYNC.ALL ;  /* 0x0000000000007948 */ /* 0x000fea0003800000 */
[----:B------:R-:W4:Y:S01]  /*3c10*/  S2UR UR20, SR_CgaCtaId ;  /* 0x00000000001479c3 */ /* 0x000f220000008800 */
[----:B------:R-:W-:Y:S01]  /*3c20*/  UMOV UR4, 0x400 ;  /* 0x0000040000047882 */ /* 0x000fe20000000000 */
[----:B------:R-:W-:-:S06]  /*3c30*/  NOP ;  /* 0x0000000000007918 */ /* 0x000fcc0000000000 */
[----:B------:R-:W-:Y:S06]  /*3c40*/  BAR.ARV 0x6, 0xa0 ;  /* 0x0182800000007b1d */ /* 0x000fec0000002000 */
[----:B------:R-:W1:Y:S01]  /*3c50*/  LDCU.64 UR6, c[0x0][0x388] ;  /* 0x00007100ff0677ac */ /* 0x000e620008000a00 */
[----:B------:R-:W-:Y:S01]  /*3c60*/  LOP3.LUT R2, R2, 0xffff, RZ, 0xc0, !PT ;  /* 0x0000ffff02027812 */ /* 0x000fe200078ec0ff */
[----:B--2---:R-:W-:Y:S01]  /*3c70*/  IMAD.MOV.U32 R8, RZ, RZ, 0x1 ;  /* 0x00000001ff087424 */ /* 0x004fe200078e00ff */
[----:B------:R-:W-:Y:S01]  /*3c80*/  LOP3.LUT R0, R0, 0xffff, RZ, 0xc0, !PT ;  /* 0x0000ffff00007812 */ /* 0x000fe200078ec0ff */
[----:B------:R-:W-:Y:S01]  /*3c90*/  UMOV UR24, URZ ;  /* 0x000000ff00187c82 */ /* 0x000fe20008000000 */
[----:B------:R-:W-:Y:S01]  /*3ca0*/  R2UR UR21, R2 ;  /* 0x00000000021572ca */ /* 0x000fe200000e0000 */
[----:B------:R-:W-:Y:S01]  /*3cb0*/  IMAD.MOV.U32 R2, RZ, RZ, RZ ;  /* 0x000000ffff027224 */ /* 0x000fe200078e00ff */
[----:B------:R-:W-:Y:S01]  /*3cc0*/  R2UR UR35, R0 ;  /* 0x00000000002372ca */ /* 0x000fe200000e0000 */
[----:B------:R-:W-:Y:S01]  /*3cd0*/  IMAD.MOV.U32 R0, RZ, RZ, RZ ;  /* 0x000000ffff007224 */ /* 0x000fe200078e00ff */
[----:B------:R-:W-:Y:S01]  /*3ce0*/  UMOV UR19, URZ ;  /* 0x000000ff00137c82 */ /* 0x000fe20008000000 */
[----:B----4-:R-:W-:-:S02]  /*3cf0*/  ULEA UR20, UR20, UR4, 0x18 ;  /* 0x0000000414147291 */ /* 0x010fc4000f8ec0ff */
[----:B------:R-:W-:Y:S02]  /*3d00*/  UISETP.NE.AND UP3, UPT, UR38, URZ, UPT ;  /* 0x000000ff2600728c */ /* 0x000fe4000bf65270 */
[----:B------:R-:W-:Y:S01]  /*3d10*/  UIADD3 UR34, UPT, UPT, UR20, 0x128, URZ ;  /* 0x0000012814227890 */ /* 0x000fe2000fffe0ff */
[----:B------:R-:W-:Y:S01]  /*3d20*/  UMOV UR32, 0x0 ;  /* 0x0000000000207882 */ /* 0x000fe20000000000 */
[----:B------:R-:W-:Y:S01]  /*3d30*/  UMOV UR33, 0x8200490 ;  /* 0x0820049000217882 */ /* 0x000fe20000000000 */
[----:B-1----:R-:W-:Y:S02]  /*3d40*/  UIADD3 UR4, UPT, UPT, UR6, 0x3f, URZ ;  /* 0x0000003f06047890 */ /* 0x002fe4000fffe0ff */
[----:B---3--:R-:W1:Y:S01]  /*3d50*/  LDS R3, [UR20+0x170] ;  /* 0x00017014ff037984 */ /* 0x008e620008000800 */
[----:B------:R-:W2:Y:S01]  /*3d60*/  LDCU UR6, c[0x0][0x390] ;  /* 0x00007200ff0677ac */ /* 0x000ea20008000800 */
[----:B------:R-:W-:Y:S02]  /*3d70*/  USHF.R.S32.HI UR5, URZ, 0x1f, UR4 ;  /* 0x0000001fff057899 */ /* 0x000fe40008011404 */
[----:B------:R-:W-:-:S02]  /*3d80*/  UPRMT UR34, URZ, 0x654, UR34 ;  /* 0x00000654ff227896 */ /* 0x000fc40008000022 */
[----:B------:R-:W-:Y:S02]  /*3d90*/  ULEA.HI UR4, UR5, UR4, URZ, 0x6 ;  /* 0x0000000405047291 */ /* 0x000fe4000f8f30ff */
[----:B------:R-:W-:Y:S02]  /*3da0*/  UIADD3 UR5, UPT, UPT, UR20, 0x4300, URZ ;  /* 0x0000430014057890 */ /* 0x000fe4000fffe0ff */
[----:B------:R-:W-:Y:S02]  /*3db0*/  USHF.R.S32.HI UR4, URZ, 0x6, UR4 ;  /* 0x00000006ff047899 */ /* 0x000fe40008011404 */
[----:B------:R-:W-:Y:S02]  /*3dc0*/  USHF.R.U32.HI UR5, URZ, 0x4, UR5 ;  /* 0x00000004ff057899 */ /* 0x000fe40008011605 */
[----:B------:R-:W-:Y:S02]  /*3dd0*/  UIMAD UR7, UR4, UR7, URZ ;  /* 0x00000007040772a4 */ /* 0x000fe4000f8e02ff */
[----:B------:R-:W-:-:S02]  /*3de0*/  UIADD3 UR4, UPT, UPT, UR20, 0x1e300, URZ ;  /* 0x0001e30014047890 */ /* 0x000fc4000fffe0ff */
[----:B------:R-:W-:Y:S02]  /*3df0*/  ULOP3.LUT UR5, UR5, 0x3fff, URZ, 0xc0, !UPT ;  /* 0x00003fff05057892 */ /* 0x000fe4000f8ec0ff */
[----:B------:R-:W-:Y:S02]  /*3e00*/  USHF.R.U32.HI UR4, URZ, 0x4, UR4 ;  /* 0x00000004ff047899 */ /* 0x000fe40008011604 */
[----:B------:R-:W-:Y:S02]  /*3e10*/  ULOP3.LUT UR22, UR5, 0x10000, URZ, 0xfc, !UPT ;  /* 0x0001000005167892 */ /* 0x000fe4000f8efcff */
[----:B------:R-:W-:Y:S02]  /*3e20*/  ULOP3.LUT UR23, UR4, 0x3fff, URZ, 0xc0, !UPT ;  /* 0x00003fff04177892 */ /* 0x000fe4000f8ec0ff */
[----:B--2---:R-:W-:Y:S02]  /*3e30*/  UIMAD UR4, UR7, UR6, URZ ;  /* 0x00000006070472a4 */ /* 0x004fe4000f8e02ff */
[----:B------:R-:W-:-:S02]  /*3e40*/  ULOP3.LUT UR23, UR23, 0x10000, URZ, 0xfc, !UPT ;  /* 0x0001000017177892 */ /* 0x000fc4000f8efcff */
[----:B------:R-:W-:Y:S02]  /*3e50*/  UIADD3 UR36, UPT, UPT, UR4, -0x1, URZ ;  /* 0xffffffff04247890 */ /* 0x000fe4000fffe0ff */
[----:B------:R-:W-:Y:S01]  /*3e60*/  UISETP.GE.AND UP4, UPT, UR4, 0x1, UPT ;  /* 0x000000010400788c */ /* 0x000fe2000bf86270 */
[----:B------:R-:W-:Y:S01]  /*3e70*/  UMOV UR30, 0x0 ;  /* 0x00000000001e7882 */ /* 0x000fe20000000000 */
[----:B------:R-:W-:Y:S01]  /*3e80*/  UMOV UR31, 0x8200490 ;  /* 0x08200490001f7882 */ /* 0x000fe20000000000 */
[----:B------:R-:W-:Y:S01]  /*3e90*/  UMOV UR28, 0x0 ;  /* 0x00000000001c7882 */ /* 0x000fe20000000000 */
[C---:B-1----:R-:W-:Y:S01]  /*3ea0*/  VIADD R5, R3.reuse, 0x40 ;  /* 0x0000004003057836 */ /* 0x042fe20000000000 */
[----:B------:R-:W-:Y:S01]  /*3eb0*/  LOP3.LUT R4, R3, 0xffff, RZ, 0xc0, !PT ;  /* 0x0000ffff03047812 */ /* 0x000fe200078ec0ff */
[----:B------:R-:W-:Y:S01]  /*3ec0*/  UMOV UR29, 0x8200490 ;  /* 0x08200490001d7882 */ /* 0x000fe20000000000 */
[----:B------:R-:W-:Y:S01]  /*3ed0*/  UMOV UR26, 0x0 ;  /* 0x00000000001a7882 */ /* 0x000fe20000000000 */
[----:B------:R-:W-:Y:S01]  /*3ee0*/  UMOV UR27, 0x8200490 ;  /* 0x08200490001b7882 */ /* 0x000fe20000000000 */
[----:B------:R-:W-:-:S05]  /*3ef0*/  LOP3.LUT R5, R5, 0xffff, RZ, 0xc0, !PT ;  /* 0x0000ffff05057812 */ /* 0x000fca00078ec0ff */
[----:B------:R1:W-:Y:S02]  /*3f00*/  STL.64 [R1], R4 ;  /* 0x0000000401007387 */ /* 0x0003e40000100a00 */
.L_x_79:
[----:B-1----:R-:W-:-:S04]  /*3f10*/  SHF.L.U32 R5, R2, 0x1f, RZ ;  /* 0x0000001f02057819 */ /* 0x002fc800000006ff */
[----:B------:R-:W1:Y:S02]  /*3f20*/  SYNCS.PHASECHK.TRANS64.TRYWAIT P0, [UR20+0x120], R5 ;  /* 0x00012005ff0075a7 */ /* 0x000e640008001114 */
[----:B-1-34-:R-:W-:Y:S05]  /*3f30*/  @!P0 BRA `(.L_x_71) ;  /* 0x0000005c00d88947 */ /* 0x01afea0003800000 */
.L_x_188:
[----:B-1----:R-:W1:Y:S01]  /*3f40*/  LDS.128 R4, [UR20+0x160] ;  /* 0x00016014ff047984 */ /* 0x002e620008000c00 */
[----:B------:R-:W-:Y:S01]  /*3f50*/  ULEA UR25, UR24, UR20, 0x3 ;  /* 0x0000001418197291 */ /* 0x000fe2000f8e18ff */
[----:B------:R-:W-:Y:S01]  /*3f60*/  @!PT LDS RZ, [RZ] ;  /* 0x00000000fffff984 */ /* 0x000fe20000000800 */
[----:B------:R-:W-:Y:S01]  /*3f70*/  @!PT LDS RZ, [RZ] ;  /* 0x00000000fffff984 */ /* 0x000fe20000000800 */
[----:B------:R-:W-:Y:S01]  /*3f80*/  @!PT LDS RZ, [RZ] ;  /* 0x00000000fffff984 */ /* 0x000fe20000000800 */
[----:B------:R-:W-:Y:S01]  /*3f90*/  @!PT LDS RZ, [RZ] ;  /* 0x00000000fffff984 */ /* 0x000fe20000000800 */
[----:B------:R2:W-:Y:S06]  /*3fa0*/  MEMBAR.ALL.CTA ;  /* 0x0000000000007992 */ /* 0x0005ec0000008000 */
[----:B--2---:R-:W2:Y:S02]  /*3fb0*/  FENCE.VIEW.ASYNC.S ;  /* 0x00000000000073c6 */ /* 0x004ea40000000000 */
[----:B--2---:R-:W-:Y:S01]  /*3fc0*/  SYNCS.ARRIVE.TRANS64.RED.A1T0 RZ, [UR34], RZ ;  /* 0x000000ffffff79a7 */ /* 0x004fe20008100422 */
[----:B-1----:R-:W-:Y:S01]  /*3fd0*/  LOP3.LUT P3, RZ, R6, 0x1, RZ, 0xc0, !PT ;  /* 0x0000000106ff7812 */ /* 0x002fe2000786c0ff */
[----:B------:R-:W-:-:S12]  /*3fe0*/  BRA.U UP3, `(.L_x_72) ;  /* 0x00000001030c7547 */ /* 0x000fd8000b800000 */
[----:B------:R-:W-:-:S04]  /*3ff0*/  SHF.L.U32 R5, R8, 0x1f, RZ ;  /* 0x0000001f08057819 */ /* 0x000fc800000006ff */
[----:B------:R-:W1:Y:S02]  /*4000*/  SYNCS.PHASECHK.TRANS64.TRYWAIT P0, [UR25+0x140], R5 ;  /* 0x00014005ff0075a7 */ /* 0x000e640008001119 */
[----:B-1----:R-:W-:Y:S05]  /*4010*/  @!P0 BRA `(.L_x_73) ;  /* 0x0000005c00b88947 */ /* 0x002fea0003800000 */
.L_x_72:
[----:B------:R-:W-:Y:S05]  /*4020*/  BRA.U UP3, `(.L_x_74) ;  /* 0x0000000503047547 */ /* 0x000fea000b800000 */
[----:B------:R-:W-:Y:S05]  /*4030*/  BRA.U !UP4, `(.L_x_75) ;  /* 0x000000010cf47547 */ /* 0x000fea000b800000 */
[----:B------:R-:W-:Y:S01]  /*4040*/  ULEA UR4, UR24, UR43, 0x2 ;  /* 0x0000002b18047291 */ /* 0x000fe2000f8e10ff */
[----:B-1----:R-:W-:-:S08]  /*4050*/  SHF.L.U32 R4, R0, 0x1f, RZ ;  /* 0x0000001f00047819 */ /* 0x002fd000000006ff */
[----:B------:R-:W5:Y:S01]  /*4060*/  LDL R5, [UR4] ;  /* 0x00000004ff057983 */ /* 0x000f620008100800 */
[----:B------:R-:W-:Y:S02]  /*4070*/  ULEA UR4, UR19, UR20, 0x3 ;  /* 0x0000001413047291 */ /* 0x000fe4000f8e18ff */
[----:B------:R-:W-:Y:S01]  /*4080*/  UPLOP3.LUT UP2, UPT, UPT, UPT, UPT, 0x40, 0x4 ;  /* 0x000000000004789c */ /* 0x000fe20003f4e870 */
[----:B------:R-:W-:-:S06]  /*4090*/  UMOV UR17, UR36 ;  /* 0x0000002400117c82 */ /* 0x000fcc0008000000 */
[----:B------:R1:W2:Y:S01]  /*40a0*/  SYNCS.PHASECHK.TRANS64.TRYWAIT P2, [UR4], R4 ;  /* 0x00000004ff0075a7 */ /* 0x0002a20008041104 */
[----:B------:R-:W-:-:S05]  /*40b0*/  UMOV UR4, UR19 ;  /* 0x0000001300047c82 */ /* 0x000fca0008000000 */
.L_x_78:
[----:B------:R-:W-:Y:S01]  /*40c0*/  ULEA UR18, UR4, UR20, 0x3 ;  /* 0x0000001404127291 */ /* 0x000fe2000f8e18ff */
[----:B--234-:R-:W-:Y:S11]  /*40d0*/  @P2 BRA `(.L_x_76) ;  /* 0x00000000000c2947 */ /* 0x01cff60003800000 */
[----:B------:R-:W-:Y:S04]  /*40e0*/  SHF.L.U32 R6, R0, 0x1f, RZ ;  /* 0x0000001f00067819 */ /* 0x000fe800000006ff */
[----:B------:R-:W2:Y:S02]  /*40f0*/  SYNCS.PHASECHK.TRANS64.TRYWAIT P0, [UR18], R6 ;  /* 0x00000006ff0075a7 */ /* 0x000ea40008001112 */
[----:B--2---:R-:W-:Y:S05]  /*4100*/  @!P0 BRA `(.L_x_77) ;  /* 0x0000005c00948947 */ /* 0x004fea0003800000 */
.L_x_76:
[----:B------:R-:W-:Y:S01]  /*4110*/  UISETP.NE.AND UP0, UPT, UR17, URZ, UPT ;  /* 0x000000ff1100728c */ /* 0x000fe2000bf05270 */
[----:B------:R-:W-:Y:S01]  /*4120*/  PLOP3.LUT P2, PT, PT, PT, PT, 0x80, 0x8 ;  /* 0x000000000008781c */ /* 0x000fe20003f4f070 */
[----:B------:R-:W-:Y:S02]  /*4130*/  UIADD3 UR5, UPT, UPT, UR4, 0x1, URZ ;  /* 0x0000000104057890 */ /* 0x000fe4000fffe0ff */
[----:B------:R-:W-:Y:S02]  /*4140*/  ULEA UR10, UR4, UR23, 0x9 ;  /* 0x00000017040a7291 */ /* 0x000fe4000f8e48ff */
[----:B------:R-:W-:Y:S01]  /*4150*/  UISETP.NE.AND UP1, UPT, UR5, 0xd, UPT ;  /* 0x0000000d0500788c */ /* 0x000fe2000bf25270 */
[----:B------:R-:W-:Y:S01]  /*4160*/  PLOP3.LUT P0, PT, PT, PT, UP0, 0x80, 0x8 ;  /* 0x000000000008781c */ /* 0x000fe20003f0f008 */
[----:B------:R-:W-:Y:S02]  /*4170*/  ULEA UR14, UR4, UR22, 0x9 ;  /* 0x00000016040e7291 */ /* 0x000fe4000f8e48ff */
[----:B------:R-:W-:Y:S02]  /*4180*/  USEL UR6, URZ, 0x1, UP1 ;  /* 0x00000001ff067887 */ /* 0x000fe40008800000 */
[----:B------:R-:W-:Y:S01]  /*4190*/  USEL UR19, UR5, URZ, UP1 ;  /* 0x000000ff05137287 */ /* 0x000fe20008800000 */
[----:B------:R-:W-:Y:S11]  /*41a0*/  ELECT P1, URZ, PT ;  /* 0x0000000000ff782f */ /* 0x000ff60003820000 */
[----:B------:R-:W-:Y:S02]  /*41b0*/  @!UPT UIADD3 URZ, UPT, UPT, URZ, URZ, URZ ;  /* 0x000000fffffff290 */ /* 0x000fe4000fffe0ff */
[C---:B-----5:R-:W-:Y:S01]  /*41c0*/  @P1 R2UR.BROADCAST UR4, R5.reuse ;  /* 0x00000000050412ca */ /* 0x060fe200008e0000 */
[----:B------:R-:W-:Y:S01]  /*41d0*/  @UP0 ULEA UR5, UR19, UR20, 0x3 ;  /* 0x0000001413050291 */ /* 0x000fe2000f8e18ff */
[----:B------:R-:W-:Y:S01]  /*41e0*/  LOP3.LUT R0, R0, UR6, RZ, 0x3c, !PT ;  /* 0x0000000600007c12 */ /* 0x000fe2000f8e3cff */
[----:B------:R-:W-:Y:S02]  /*41f0*/  UIADD3 UR8, UPT, UPT, UR10, 0x2, URZ ;  /* 0x000000020a087890 */ /* 0x000fe4000fffe0ff */
[----:B------:R-:W-:Y:S01]  /*4200*/  UIADD3 UR6, UPT, UPT, UR14, 0x2, URZ ;  /* 0x000000020e067890 */ /* 0x000fe2000fffe0ff */
[----:B-1----:R-:W-:Y:S01]  /*4210*/  @P0 SHF.L.U32 R4, R0, 0x1f, RZ ;  /* 0x0000001f00040819 */ /* 0x002fe200000006ff */
[----:B------:R-:W-:Y:S01]  /*4220*/  UIADD3 UR12, UPT, UPT, UR10, 0x4, URZ ;  /* 0x000000040a0c7890 */ /* 0x000fe2000fffe0ff */
[----:B------:R-:W-:Y:S02]  /*4230*/  UMOV UR11, 0x40004040 ;  /* 0x40004040000b7882 */ /* 0x000fe40000000000 */
[----:B------:R3:W4:Y:S01]  /*4240*/  @P0 SYNCS.PHASECHK.TRANS64.TRYWAIT P2, [UR5], R4 ;  /* 0x00000004ff0005a7 */ /* 0x0007220008041105 */
[----:B------:R-:W-:Y:S11]  /*4250*/  ELECT P0, URZ, PT ;  /* 0x0000000000ff782f */ /* 0x000ff60003800000 */
[----:B------:R-:W-:Y:S02]  /*4260*/  @!UPT UIADD3 URZ, UPT, UPT, URZ, URZ, URZ ;  /* 0x000000fffffff290 */ /* 0x000fe4000fffe0ff */
[C---:B------:R-:W-:Y:S02]  /*4270*/  @P0 R2UR.BROADCAST UR16, R5.reuse ;  /* 0x00000000051002ca */ /* 0x040fe400008e0000 */
[----:B------:R-:W-:Y:S01]  /*4280*/  ELECT P0, URZ, PT ;  /* 0x0000000000ff782f */ /* 0x000fe20003800000 */
[----:B------:R-:W-:Y:S01]  /*4290*/  UMOV UR15, 0x40004040 ;  /* 0x40004040000f7882 */ /* 0x000fe20000000000 */
[----:B------:R-:W-:Y:S01]  /*42a0*/  UMOV UR9, 0x40004040 ;  /* 0x4000404000097882 */ /* 0x000fe20000000000 */
[----:B------:R1:W-:Y:S01]  /*42b0*/  UTCHMMA.2CTA gdesc[UR14], gdesc[UR10], tmem[UR4], tmem[UR32], idesc[UR33], UP2 ;  /* 0x00ff200a0e0075ea */ /* 0x0003e20009200004 */
[----:B------:R-:W-:Y:S01]  /*42c0*/  UPLOP3.LUT UP2, UPT, UPT, UPT, UPT, 0x80, 0x8 ;  /* 0x000000000008789c */ /* 0x000fe20003f4f070 */
[----:B------:R-:W-:Y:S01]  /*42d0*/  UMOV UR7, 0x40004040 ;  /* 0x4000404000077882 */ /* 0x000fe20000000000 */
[----:B------:R-:W-:Y:S01]  /*42e0*/  UMOV UR13, 0x40004040 ;  /* 0x40004040000d7882 */ /* 0x000fe20000000000 */
[----:B------:R-:W-:Y:S04]  /*42f0*/  UMOV UR5, 0x40004040 ;  /* 0x4000404000057882 */ /* 0x000fe80000000000 */
[----:B------:R2:W-:Y:S01]  /*4300*/  UTCHMMA.2CTA gdesc[UR6], gdesc[UR8], tmem[UR16], tmem[UR30], idesc[UR31], UPT ;  /* 0x00ff1e08060075ea */ /* 0x0005e2000ba00010 */
[----:B-1----:R-:W-:Y:S01]  /*4310*/  UIADD3 UR4, UPT, UPT, UR14, 0x4, URZ ;  /* 0x000000040e047890 */ /* 0x002fe2000fffe0ff */
[C---:B------:R-:W-:Y:S02]  /*4320*/  @P0 R2UR.BROADCAST UR15, R5.reuse ;  /* 0x00000000050f02ca */ /* 0x040fe400008e0000 */
[----:B------:R-:W-:Y:S01]  /*4330*/  ELECT P0, URZ, PT ;  /* 0x0000000000ff782f */ /* 0x000fe20003800000 */
[----:B------:R-:W-:Y:S02]  /*4340*/  UIADD3 UR10, UPT, UPT, UR10, 0x6, URZ ;  /* 0x000000060a0a7890 */ /* 0x000fe4000fffe0ff */
[----:B--2---:R-:W-:Y:S10]  /*4350*/  UIADD3 UR6, UPT, UPT, UR14, 0x6, URZ ;  /* 0x000000060e067890 */ /* 0x004ff4000fffe0ff */
[----:B------:R-:W-:Y:S01]  /*4360*/  @P0 R2UR.BROADCAST UR9, R5 ;  /* 0x00000000050902ca */ /* 0x000fe200008e0000 */
[----:B------:R-:W-:Y:S01]  /*4370*/  UIADD3 UR8, UPT, UPT, UR18, 0x68, URZ ;  /* 0x0000006812087890 */ /* 0x000fe2000fffe0ff */
[----:B------:R1:W-:Y:S11]  /*4380*/  UTCHMMA.2CTA gdesc[UR4], gdesc[UR12], tmem[UR15], tmem[UR28], idesc[UR29], UPT ;  /* 0x00ff1c0c040075ea */ /* 0x0003f6000ba0000f */
[----:B------:R3:W-:Y:S01]  /*4390*/  UTCHMMA.2CTA gdesc[UR6], gdesc[UR10], tmem[UR9], tmem[UR26], idesc[UR27], UPT ;  /* 0x00ff1a0a060075ea */ /* 0x0007e2000ba00009 */
[----:B------:R3:W-:Y:S01]  /*43a0*/  UTCBAR.2CTA.MULTICAST [UR8], URZ, UR21 ;  /* 0x000000ff080073e9 */ /* 0x0007e20008200815 */
[----:B-1----:R-:W-:Y:S02]  /*43b0*/  UIADD3 UR4, UPT, UPT, UR17, 0x1, URZ ;  /* 0x0000000111047890 */ /* 0x002fe4000fffe0ff */
[----:B------:R-:W-:Y:S02]  /*43c0*/  UIADD3 UR5, UPT, UPT, UR17, -0x1, URZ ;  /* 0xffffffff11057890 */ /* 0x000fe4000fffe0ff */
[----:B------:R-:W-:Y:S03]  /*43d0*/  UISETP.GT.U32.AND UP0, UPT, UR4, 0x1, UPT ;  /* 0x000000010400788c */ /* 0x000fe6000bf04070 */
[----:B------:R-:W-:Y:S02]  /*43e0*/  UMOV UR4, UR19 ;  /* 0x0000001300047c82 */ /* 0x000fe40008000000 */
[----:B------:R-:W-:Y:S04]  /*43f0*/  UMOV UR17, UR5 ;  /* 0x0000000500117c82 */ /* 0x000fe80008000000 */
[----:B------:R-:W-:Y:S05]  /*4400*/  BRA.U UP0, `(.L_x_78) ;  /* 0xfffffffd002c7547 */ /* 0x000fea000b83ffff */
.L_x_75:
[----:B------:R-:W-:-:S09]  /*4410*/  UIADD3 UR4, UPT, UPT, UR25, 0x130, URZ ;  /* 0x0000013019047890 */ /* 0x000fd2000fffe0ff */
[----:B------:R2:W-:Y:S01]  /*4420*/  UTCBAR.2CTA.MULTICAST [UR4], URZ, UR35 ;  /* 0x000000ff040073e9 */ /* 0x0005e20008200823 */
[----:B------:R-:W-:Y:S02]  /*4430*/  NOP ;  /* 0x0000000000007918 */ /* 0x000fe40000000000 */
.L_x_74:
[----:B--2---:R-:W-:Y:S01]  /*4440*/  UIADD3 UR4, UPT, UPT, UR24, 0x1, URZ ;  /* 0x0000000118047890 */ /* 0x004fe2000fffe0ff */
[----:B------:R-:W-:-:S03]  /*4450*/  LOP3.LUT R2, R2, 0x1, RZ, 0x3c, !PT ;  /* 0x0000000102027812 */ /* 0x000fc600078e3cff */
[----:B------:R-:W-:-:S04]  /*4460*/  UISETP.NE.AND UP0, UPT, UR4, 0x2, UPT ;  /* 0x000000020400788c */ /* 0x000fc8000bf05270 */
[----:B------:R-:W-:Y:S02]  /*4470*/  USEL UR5, URZ, 0x1, UP0 ;  /* 0x00000001ff057887 */ /* 0x000fe40008000000 */
[----:B------:R-:W-:-:S04]  /*4480*/  USEL UR24, UR4, URZ, UP0 ;  /* 0x000000ff04187287 */ /* 0x000fc80008000000 */
[----:B------:R-:W-:Y:S01]  /*4490*/  LOP3.LUT R8, R8, UR5, RZ, 0x3c, !PT ;  /* 0x0000000508087c12 */ /* 0x000fe2000f8e3cff */
[----:B------:R-:W-:Y:S07]  /*44a0*/  @P3 BRA `(.L_x_79) ;  /* 0xfffffff800983947 */ /* 0x000fee000383ffff */
[----:B---3--:R-:W2:Y:S01]  /*44b0*/  S2UR UR8, SR_CgaCtaId ;  /* 0x00000000000879c3 */ /* 0x008ea20000008800 */
[----:B------:R-:W-:Y:S01]  /*44c0*/  ELECT P0, URZ, PT ;  /* 0x0000000000ff782f */ /* 0x000fe20003800000 */
[----:B------:R-:W-:Y:S01]  /*44d0*/  HFMA2 R0, -RZ, RZ, 0, 5.9604644775390625e-08 ;  /* 0x00000001ff007431 */ /* 0x000fe200000001ff */
[----:B------:R-:W-:-:S05]  /*44e0*/  UMOV UR4, 0x40 ;  /* 0x0000004000047882 */ /* 0x000fca0000000000 */
[----:B------:R-:W-:Y:S01]  /*44f0*/  UVIRTCOUNT.DEALLOC.SMPOOL 0x80 ;  /* 0x000000800000784c */ /* 0x000fe20000000000 */
[----:B------:R-:W-:Y:S02]  /*4500*/  UISETP.NE.AND UP0, UPT, UR38, URZ, UPT ;  /* 0x000000ff2600728c */ /* 0x000fe4000bf05270 */
[----:B--2---:R-:W-:-:S09]  /*4510*/  ULEA UR8, UR8, UR4, 0x18 ;  /* 0x0000000408087291 */ /* 0x004fd2000f8ec0ff */
[----:B------:R2:W-:Y:S01]  /*4520*/  @P0 STS.U8 [UR8+0x1c], R0 ;  /* 0x00001c00ff000988 */ /* 0x0005e20008000008 */
[----:B------:R-:W-:Y:S05]  /*4530*/  BRA.U UP0, `(.L_x_80) ;  /* 0x0000000100587547 */ /* 0x000fea000b800000 */
[----:B------:R-:W-:Y:S01]  /*4540*/  UIADD3 UR5, UPT, UPT, UR20, 0x140, URZ ;  /* 0x0000014014057890 */ /* 0x000fe2000fffe0ff */
[----:B------:R-:W-:-:S03]  /*4550*/  SHF.L.U32 R2, R8, 0x1f, RZ ;  /* 0x0000001f08027819 */ /* 0x000fc600000006ff */
[----:B------:R-:W-:-:S09]  /*4560*/  ULEA UR4, UR24, UR5, 0x3 ;  /* 0x0000000518047291 */ /* 0x000fd2000f8e18ff */
[----:B------:R-:W3:Y:S02]  /*4570*/  SYNCS.PHASECHK.TRANS64.TRYWAIT P0, [UR4], R2 ;  /* 0x00000002ff0075a7 */ /* 0x000ee40008001104 */
[----:B---3--:R-:W-:Y:S05]  /*4580*/  @!P0 BRA `(.L_x_81) ;  /* 0x00000058008c8947 */ /* 0x008fea0003800000 */
.L_x_192:
[----:B------:R-:W-:-:S04]  /*4590*/  UIADD3 UR4, UPT, UPT, UR24, 0x1, URZ ;  /* 0x0000000118047890 */ /* 0x000fc8000fffe0ff */
[----:B------:R-:W-:-:S04]  /*45a0*/  UISETP.NE.AND UP1, UPT, UR4, 0x2, UPT ;  /* 0x000000020400788c */ /* 0x000fc8000bf25270 */
[----:B------:R-:W-:Y:S02]  /*45b0*/  USEL UR6, URZ, 0x1, UP1 ;  /* 0x00000001ff067887 */ /* 0x000fe40008800000 */
[----:B------:R-:W-:-:S04]  /*45c0*/  USEL UR4, UR4, URZ, UP1 ;  /* 0x000000ff04047287 */ /* 0x000fc80008800000 */
[----:B------:R-:W-:Y:S01]  /*45d0*/  ULEA UR4, UR4, UR5, 0x3 ;  /* 0x0000000504047291 */ /* 0x000fe2000f8e18ff */
[----:B--2---:R-:W-:-:S04]  /*45e0*/  LOP3.LUT R2, R8, UR6, RZ, 0x3c, !PT ;  /* 0x0000000608027c12 */ /* 0x004fc8000f8e3cff */
[----:B------:R-:W-:Y:S01]  /*45f0*/  SHF.L.U32 R2, R2, 0x1f, RZ ;  /* 0x0000001f02027819 */ /* 0x000fe200000006ff */
[----:B------:R-:W-:-:S04]  /*4600*/  IMAD.U32 R0, RZ, RZ, UR4 ;  /* 0x00000004ff007e24 */ /* 0x000fc8000f8e00ff */
[----:B------:R2:W3:Y:S03]  /*4610*/  SYNCS.PHASECHK.TRANS64.TRYWAIT P0, [R0+URZ], R2 ;  /* 0x00000002000075a7 */ /* 0x0004e600080011ff */
[----:B---3--:R-:W-:Y:S05]  /*4620*/  @!P0 NANOSLEEP.SYNCS 0x989680 ;  /* 0x009896800000895d */ /* 0x008fea0003900000 */
[----:B------:R-:W3:Y:S02]  /*4630*/  @!P0 SYNCS.PHASECHK.TRANS64 P0, [R0+URZ], R2 ;  /* 0x00000002000085a7 */ /* 0x000ee400080010ff */
[----:B---3--:R-:W-:Y:S05]  /*4640*/  @P0 BRA `(.L_x_82) ;  /* 0x0000000000200947 */ /* 0x008fea0003800000 */
.L_x_83:
[----:B---3--:R3:W1:Y:S02]  /*4650*/  SYNCS.PHASECHK.TRANS64.TRYWAIT P0, [R0+URZ], R2 ;  /* 0x00000002000075a7 */ /* 0x00866400080011ff */
[----:B-1----:R-:W-:Y:S05]  /*4660*/  @!P0 NANOSLEEP.SYNCS 0x989680 ;  /* 0x009896800000895d */ /* 0x002fea0003900000 */
[----:B------:R-:W1:Y:S02]  /*4670*/  @!P0 SYNCS.PHASECHK.TRANS64 P0, [R0+URZ], R2 ;  /* 0x00000002000085a7 */ /* 0x000e6400080010ff */
[----:B-1----:R-:W-:Y:S05]  /*4680*/  @!P0 BRA `(.L_x_83) ;  /* 0xfffffffc00f08947 */ /* 0x002fea000383ffff */
[----:B------:R-:W-:Y:S05]  /*4690*/  BRA `(.L_x_82) ;  /* 0x00000000000c7947 */ /* 0x000fea0003800000 */
.L_x_80:
[----:B------:R-:W-:-:S04]  /*46a0*/  UIADD3 UR4, UPT, UPT, UR20, 0x150, URZ ;  /* 0x0000015014047890 */ /* 0x000fc8000fffe0ff */
[----:B------:R-:W-:-:S09]  /*46b0*/  UPRMT UR4, UR37, 0x654, UR4 ;  /* 0x0000065425047896 */ /* 0x000fd20008000004 */
[----:B------:R-:W-:Y:S03]  /*46c0*/  SYNCS.ARRIVE.TRANS64.RED.A1T0 RZ, [UR4], RZ ;  /* 0x000000ffffff79a7 */ /* 0x000fe60008100404 */
.L_x_82:
[----:B--23--:R-:W-:Y:S01]  /*46d0*/  SHF.L.U32 R2, RZ, 0x1f, RZ ;  /* 0x0000001fff027819 */ /* 0x00cfe200000006ff */
[----:B------:R-:W-:Y:S01]  /*46e0*/  UIADD3 UR4, UPT, UPT, UR20, 0x150, URZ ;  /* 0x0000015014047890 */ /* 0x000fe2000fffe0ff */
[----:B------:R-:W-:Y:S02]  /*46f0*/  PLOP3.LUT P0, PT, PT, PT, UP0, 0x80, 0x8 ;  /* 0x000000000008781c */ /* 0x000fe40003f0f008 */
[----:B------:R-:W2:Y:S02]  /*4700*/  SYNCS.PHASECHK.TRANS64.TRYWAIT P1, [UR20+0x150], R2 ;  /* 0x00015002ff0075a7 */ /* 0x000ea40008021114 */
[----:B--2---:R-:W-:Y:S09]  /*4710*/  @!P1 BRA `(.L_x_84) ;  /* 0x0000005800409947 */ /* 0x004ff20003800000 */
.L_x_194:
[----:B------:R-:W-:Y:S01]  /*4720*/  @!UP0 UPRMT UR4, UR37, 0x654, UR4 ;  /* 0x0000065425048896 */ /* 0x000fe20008000004 */
[----:B------:R-:W-:Y:S01]  /*4730*/  LOP3.LUT R3, R3, 0xffff, RZ, 0xc0, !PT ;  /* 0x0000ffff03037812 */ /* 0x000fe200078ec0ff */
[----:B--2---:R-:W-:-:S03]  /*4740*/  IMAD.MOV.U32 R2, RZ, RZ, 0xffff ;  /* 0x0000ffffff027424 */ /* 0x004fc600078e00ff */
[----:B------:R-:W-:-:S04]  /*4750*/  SHF.R.U32.HI R3, RZ, 0x5, R3 ;  /* 0x00000005ff037819 */ /* 0x000fc80000011603 */
[----:B------:R-:W-:Y:S01]  /*4760*/  @!P0 SYNCS.ARRIVE.TRANS64.RED.A1T0 RZ, [UR4], RZ ;  /* 0x000000ffffff89a7 */ /* 0x000fe20008100404 */
[----:B------:R-:W-:Y:S01]  /*4770*/  NOP ;  /* 0x0000000000007918 */ /* 0x000fe20000000000 */
[----:B------:R-:W2:Y:S01]  /*4780*/  LDS R0, [UR8+0x14] ;  /* 0x00001408ff007984 */ /* 0x000ea20008000800 */
[----:B------:R-:W-:-:S04]  /*4790*/  SHF.L.U32 R2, R2, R3, RZ ;  /* 0x0000000302027219 */ /* 0x000fc800000006ff */
[----:B--2---:R-:W-:-:S04]  /*47a0*/  LOP3.LUT R0, R0, R2, RZ, 0xc0, !PT ;  /* 0x0000000200007212 */ /* 0x004fc800078ec0ff */
[----:B------:R-:W-:Y:S01]  /*47b0*/  ISETP.NE.AND P0, PT, R0, R2, PT ;  /* 0x000000020000720c */ /* 0x000fe20003f05270 */
[----:B------:R-:W-:-:S05]  /*47c0*/  IMAD.MOV.U32 R0, RZ, RZ, 0x1 ;  /* 0x00000001ff007424 */ /* 0x000fca00078e00ff */
[----:B------:R-:W-:-:S07]  /*47d0*/  SHF.L.U32 R0, R0, R3, RZ ;  /* 0x0000000300007219 */ /* 0x000fce00000006ff */
[----:B------:R-:W-:Y:S05]  /*47e0*/  @P0 BRA `(.L_x_85) ;  /* 0x00000000005c0947 */ /* 0x000fea0003800000 */
[----:B------:R-:W2:Y:S02]  /*47f0*/  LDS R3, [UR8+0x18] ;  /* 0x00001808ff037984 */ /* 0x000ea40008000800 */
[----:B--2---:R-:W-:-:S04]  /*4800*/  LOP3.LUT R3, R3, R0, RZ, 0xc0, !PT ;  /* 0x0000000003037212 */ /* 0x004fc800078ec0ff */
[----:B------:R-:W-:-:S13]  /*4810*/  ISETP.NE.AND P0, PT, R3, R0, PT ;  /* 0x000000000300720c */ /* 0x000fda0003f05270 */
[----:B------:R-:W-:Y:S05]  /*4820*/  @P0 BRA `(.L_x_86) ;  /* 0x0000000000400947 */ /* 0x000fea0003800000 */
[----:B------:R-:W-:Y:S01]  /*4830*/  R2UR UR4, R2 ;  /* 0x00000000020472ca */ /* 0x000fe200000e0000 */
[----:B------:R-:W2:Y:S01]  /*4840*/  S2R R3, SR_LANEID ;  /* 0x0000000000037919 */ /* 0x000ea20000000000 */
[----:B------:R-:W-:-:S04]  /*4850*/  LOP3.LUT R0, RZ, R0, RZ, 0x33, !PT ;  /* 0x00000000ff007212 */ /* 0x000fc800078e33ff */
[----:B------:R-:W3:Y:S07]  /*4860*/  REDUX UR6, R0 ;  /* 0x00000000000673c4 */ /* 0x000eee0000000000 */
[----:B------:R-:W-:-:S03]  /*4870*/  ULOP3.LUT UR5, URZ, UR4, URZ, 0x33, !UPT ;  /* 0x00000004ff057292 */ /* 0x000fc6000f8e33ff */
[----:B------:R-:W-:Y:S02]  /*4880*/  VOTEU.ANY UR4, UPT, PT ;  /* 0x0000000000047886 */ /* 0x000fe400038e0100 */
[----:B------:R-:W-:Y:S01]  /*4890*/  UFLO.U32 UR4, UR4 ;  /* 0x00000004000472bd */ /* 0x000fe200080e0000 */
[----:B------:R-:W-:-:S04]  /*48a0*/  IMAD.U32 R2, RZ, RZ, UR5 ;  /* 0x00000005ff027e24 */ /* 0x000fc8000f8e00ff */
[----:B------:R-:W1:Y:S02]  /*48b0*/  REDUX UR7, R2 ;  /* 0x00000000020773c4 */ /* 0x000e640000000000 */
[----:B------:R1:W-:Y:S01]  /*48c0*/  UTCATOMSWS.AND URZ, UR5 ;  /* 0x0000000500ff79e3 */ /* 0x0003e20008000000 */
[----:B---3--:R-:W-:Y:S01]  /*48d0*/  IMAD.U32 R0, RZ, RZ, UR6 ;  /* 0x00000006ff007e24 */ /* 0x008fe2000f8e00ff */
[----:B--2---:R-:W-:Y:S01]  /*48e0*/  ISETP.EQ.U32.AND P0, PT, R3, UR4, PT ;  /* 0x0000000403007c0c */ /* 0x004fe2000bf02070 */
[----:B-1----:R-:W-:-:S12]  /*48f0*/  IMAD.U32 R2, RZ, RZ, UR7 ;  /* 0x00000007ff027e24 */ /* 0x002fd8000f8e00ff */
[----:B------:R1:W-:Y:S04]  /*4900*/  @P0 ATOMS.AND RZ, [UR8+0x14], R2 ;  /* 0x00001402ffff098c */ /* 0x0003e8000a800008 */
[----:B------:R1:W-:Y:S01]  /*4910*/  @P0 ATOMS.AND RZ, [UR8+0x18], R0 ;  /* 0x00001800ffff098c */ /* 0x0003e2000a800008 */
[----:B------:R-:W-:Y:S05]  /*4920*/  BRA `(.L_x_87) ;  /* 0x0000000000147947 */ /* 0x000fea0003800000 */
.L_x_86:
[----:B------:R-:W-:Y:S02]  /*4930*/  MOV R2, 0x4950 ;  /* 0x0000495000027802 */ /* 0x000fe40000000f00 */
[----:B-1--45:R-:W-:Y:S05]  /*4940*/  CALL.REL.NOINC `($__internal_0_$__cuda_sm10x_tcgen05_guardrail_trap_col_being_dealloced_not_returned_by_alloc) ;  /* 0x0000005c00247944 */ /* 0x032fea0003c00000 */
[----:B------:R-:W-:Y:S05]  /*4950*/  BRA `(.L_x_87) ;  /* 0x0000000000087947 */ /* 0x000fea0003800000 */
.L_x_85:
[----:B------:R-:W-:Y:S02]  /*4960*/  MOV R2, 0x4980 ;  /* 0x0000498000027802 */ /* 0x000fe40000000f00 */
[----:B-1--45:R-:W-:Y:S05]  /*4970*/  CALL.REL.NOINC `($__internal_2_$__cuda_sm10x_tcgen05_guardrail_trap_unallocated_columns_being_dealloced) ;  /* 0x0000005c00307944 */ /* 0x032fea0003c00000 */
.L_x_87:
[----:B------:R-:W-:Y:S01]  /*4980*/  NOP ;  /* 0x0000000000007918 */ /* 0x000fe20000000000 */
[----:B------:R-:W-:Y:S05]  /*4990*/  EXIT ;  /* 0x000000000000794d */ /* 0x000fea0003800000 */
.L_x_59:
[----:B------:R-:W-:-:S09]  /*49a0*/  UISETP.NE.OR UP0, UPT, UR18, 0x3, !UP3 ;  /* 0x000000031200788c */ /* 0x000fd2000df05670 */
[----:B------:R-:W-:Y:S05]  /*49b0*/  BRA.U UP0, `(.L_x_88) ;  /* 0x00000015002c7547 */ /* 0x000fea000b800000 */
[----:B------:R-:W2:Y:S01]  /*49c0*/  LDCU.64 UR4, c[0x0][0x888] ;  /* 0x00011100ff0477ac */ /* 0x000ea20008000a00 */
[----:B------:R-:W3:Y:S01]  /*49d0*/  S2UR UR10, SR_CgaCtaId ;  /* 0x00000000000a79c3 */ /* 0x000ee20000008800 */
[----:B------:R-:W-:Y:S01]  /*49e0*/  HFMA2 R10, -RZ, RZ, 0, 5.9604644775390625e-08 ;  /* 0x00000001ff0a7431 */ /* 0x000fe200000001ff */
[----:B------:R-:W-:Y:S01]  /*49f0*/  MOV R9, RZ ;  /* 0x000000ff00097202 */ /* 0x000fe20000000f00 */
[----:B------:R-:W4:Y:S01]  /*4a00*/  LDCU UR49, c[0x0][0x370] ;  /* 0x00006e00ff3177ac */ /* 0x000f220008000800 */
[----:B------:R-:W-:Y:S01]  /*4a10*/  HFMA2 R0, -RZ, RZ, 0, 0.00048828125 ;  /* 0x00001000ff007431 */ /* 0x000fe200000001ff */
[----:B------:R-:W4:Y:S03]  /*4a20*/  LDCU.128 UR52, c[0x0][0xb10] ;  /* 0x00016200ff3477ac */ /* 0x000f260008000c00 */
[----:B------:R-:W1:Y:S01]  /*4a30*/  LDC.64 R12, c[0x0][0x348] ;  /* 0x0000d200ff0c7b82 */ /* 0x000e620000000a00 */
[----:B------:R-:W3:Y:S01]  /*4a40*/  LDCU UR38, c[0x0][0x374] ;  /* 0x00006e80ff2677ac */ /* 0x000ee20008000800 */
[----:B------:R-:W3:Y:S01]  /*4a50*/  LDCU.64 UR46, c[0x0][0x890] ;  /* 0x00011200ff2e77ac */ /* 0x000ee20008000a00 */
[----:B--2---:R-:W-:Y:S01]  /*4a60*/  UISETP.NE.U32.AND UP0, UPT, UR4, URZ, UPT ;  /* 0x000000ff0400728c */ /* 0x004fe2000bf05070 */
[----:B------:R-:W2:Y:S01]  /*4a70*/  LDCU UR30, c[0x0][0xb0c] ;  /* 0x00016180ff1e77ac */ /* 0x000ea20008000800 */
[----:B------:R-:W1:Y:S01]  /*4a80*/  LDCU UR68, c[0x0][0xb20] ;  /* 0x00016400ff4477ac */ /* 0x000e620008000800 */
[----:B------:R-:W1:Y:S01]  /*4a90*/  LDCU UR4, c[0x0][0xb30] ;  /* 0x00016600ff0477ac */ /* 0x000e620008000800 */
[----:B------:R-:W1:Y:S01]  /*4aa0*/  LDCU.128 UR56, c[0x0][0x980] ;  /* 0x00013000ff3877ac */ /* 0x000e620008000c00 */
[----:B------:R-:W-:Y:S01]  /*4ab0*/  UMOV UR31, 0x400 ;  /* 0x00000400001f7882 */ /* 0x000fe20000000000 */
[----:B----4-:R-:W-:-:S02]  /*4ac0*/  UIMAD.WIDE.U32 UR6, UR49, UR52, URZ ;  /* 0x00000034310672a5 */ /* 0x010fc4000f8e00ff */
[----:B---3--:R-:W-:Y:S02]  /*4ad0*/  UIMAD.WIDE.U32 UR8, UR38, UR55, URZ ;  /* 0x00000037260872a5 */ /* 0x008fe4000f8e00ff */
[----:B------:R-:W-:Y:S02]  /*4ae0*/  UISETP.NE.AND.EX UP6, UPT, UR5, URZ, UPT, UP0 ;  /* 0x000000ff0500728c */ /* 0x000fe4000bfc5300 */
[----:B------:R-:W-:Y:S02]  /*4af0*/  ULEA UR31, UR10, UR31, 0x18 ;  /* 0x0000001f0a1f7291 */ /* 0x000fe4000f8ec0ff */
[----:B------:R-:W-:Y:S02]  /*4b00*/  UISETP.NE.AND UP0, UPT, UR39, 0x1, UPT ;  /* 0x000000012700788c */ /* 0x000fe4000bf05270 */
[----:B------:R-:W-:Y:S02]  /*4b10*/  UISETP.NE.U32.AND UP0, UPT, UR46, URZ, UPT ;  /* 0x000000ff2e00728c */ /* 0x000fe4000bf05070 */
[----:B------:R-:W-:-:S02]  /*4b20*/  UIADD3 UR61, UPT, UPT, UR31, 0xe8, URZ ;  /* 0x000000e81f3d7890 */ /* 0x000fc4000fffe0ff */
[----:B------:R-:W-:Y:S02]  /*4b30*/  UIADD3 UR60, UPT, UPT, UR31, 0x128, URZ ;  /* 0x000001281f3c7890 */ /* 0x000fe4000fffe0ff */
[----:B------:R-:W-:Y:S02]  /*4b40*/  UIADD3 UR41, UPT, UPT, UR31, 0xd0, URZ ;  /* 0x000000d01f297890 */ /* 0x000fe4000fffe0ff */
[----:B------:R-:W-:Y:S02]  /*4b50*/  UIADD3 UR33, UPT, UPT, UR31, 0xd8, URZ ;  /* 0x000000d81f217890 */ /* 0x000fe4000fffe0ff */
[----:B------:R-:W-:Y:S02]  /*4b60*/  UIADD3 UR25, UPT, UPT, UR31, 0xe0, URZ ;  /* 0x000000e01f197890 */ /* 0x000fe4000fffe0ff */
[----:B------:R-:W-:Y:S02]  /*4b70*/  UISETP.GE.AND UP3, UPT, UR39, 0x1, UPT ;  /* 0x000000012700788c */ /* 0x000fe4000bf66270 */
[----:B------:R-:W-:Y:S01]  /*4b80*/  UISETP.NE.AND.EX UP5, UPT, UR47, URZ, UPT, UP0 ;  /* 0x000000ff2f00728c */ /* 0x000fe2000bfa5300 */
[----:B------:R-:W-:Y:S01]  /*4b90*/  UMOV UR66, UR7 ;  /* 0x0000000700427c82 */ /* 0x000fe20008000000 */
[----:B------:R-:W-:Y:S01]  /*4ba0*/  UMOV UR65, UR9 ;  /* 0x0000000900417c82 */ /* 0x000fe20008000000 */
[----:B--2---:R-:W-:-:S02]  /*4bb0*/  UISETP.NE.AND UP3, UPT, UR30, 0x1, UPT ;  /* 0x000000011e00788c */ /* 0x004fc4000bf65270 */
[----:B------:R-:W-:Y:S02]  /*4bc0*/  UISETP.NE.AND UP0, UPT, UR54, 0x1, UPT ;  /* 0x000000013600788c */ /* 0x000fe4000bf05270 */
[----:B------:R-:W-:Y:S01]  /*4bd0*/  UPLOP3.LUT UP2, UPT, UPT, UPT, UPT, 0x40, 0x4 ;  /* 0x000000000004789c */ /* 0x000fe20003f4e870 */
[----:B------:R-:W2:Y:S01]  /*4be0*/  LDCU.64 UR22, c[0x0][0xb28] ;  /* 0x00016500ff1677ac */ /* 0x000ea20008000a00 */
[----:B------:R-:W3:Y:S01]  /*4bf0*/  LDCU.64 UR50, c[0x0][0x990] ;  /* 0x00013200ff3277ac */ /* 0x000ee20008000a00 */
[----:B------:R-:W-:Y:S02]  /*4c00*/  UPRMT UR61, UR10, 0x654, UR61 ;  /* 0x000006540a3d7896 */ /* 0x000fe4000800003d */
[----:B------:R-:W-:Y:S02]  /*4c10*/  UPRMT UR60, URZ, 0x654, UR60 ;  /* 0x00000654ff3c7896 */ /* 0x000fe4000800003c */
[----:B------:R-:W-:Y:S02]  /*4c20*/  UPRMT UR64, UR10, 0x654, UR41 ;  /* 0x000006540a407896 */ /* 0x000fe40008000029 */
[----:B------:R-:W-:-:S02]  /*4c30*/  UPRMT UR63, UR10, 0x654, UR33 ;  /* 0x000006540a3f7896 */ /* 0x000fc40008000021 */
[----:B------:R-:W-:Y:S02]  /*4c40*/  UPRMT UR62, UR10, 0x654, UR25 ;  /* 0x000006540a3e7896 */ /* 0x000fe40008000019 */
[----:B------:R-:W-:Y:S02]  /*4c50*/  USHF.R.U32.HI UR66, URZ, UR53, UR66 ;  /* 0x00000035ff427299 */ /* 0x000fe40008011642 */
[----:B-1----:R-:W-:Y:S02]  /*4c60*/  USHF.R.U32.HI UR65, URZ, UR68, UR65 ;  /* 0x00000044ff417299 */ /* 0x002fe40008011641 */
[----:B------:R-:W-:Y:S02]  /*4c70*/  UISETP.NE.AND UP4, UPT, UR4, 0x1, UPT ;  /* 0x000000010400788c */ /* 0x000fe4000bf85270 */
[----:B------:R-:W-:Y:S02]  /*4c80*/  UISETP.NE.AND UP3, UPT, UR56, 0x1, UPT ;  /* 0x000000013800788c */ /* 0x000fe4000bf65270 */
[----:B--23--:R-:W-:-:S11]  /*4c90*/  UISETP.NE.AND UP0, UPT, UR59, 0x1, UPT ;  /* 0x000000013b00788c */ /* 0x00cfd6000bf05270 */
.L_x_99:
[----:B------:R-:W-:Y:S04]  /*4ca0*/  SHF.L.U32 R3, R9, 0x1f, RZ ;  /* 0x0000001f09037819 */ /* 0x000fe800000006ff */
[----:B------:R-:W1:Y:S02]  /*4cb0*/  SYNCS.PHASECHK.TRANS64.TRYWAIT P0, [UR31+0x120], R3 ;  /* 0x00012003ff0075a7 */ /* 0x000e64000800111f */
[----:B-12---:R-:W-:Y:S05]  /*4cc0*/  @!P0 BRA `(.L_x_89) ;  /* 0x0000005000ec8947 */ /* 0x006fea0003800000 */
.L_x_196:
[----:B------:R-:W2:Y:S01]  /*4cd0*/  LDS.128 R4, [UR31+0x160] ;  /* 0x0001601fff047984 */ /* 0x000ea20008000c00 */
[----:B------:R-:W-:Y:S01]  /*4ce0*/  UISETP.GE.AND UP0, UPT, UR39, 0x1, UPT ;  /* 0x000000012700788c */ /* 0x000fe2000bf06270 */
[----:B------:R-:W-:Y:S01]  /*4cf0*/  @!PT LDS RZ, [RZ] ;  /* 0x00000000fffff984 */ /* 0x000fe20000000800 */
[----:B------:R-:W-:Y:S01]  /*4d00*/  @!PT LDS RZ, [RZ] ;  /* 0x00000000fffff984 */ /* 0x000fe20000000800 */
[----:B------:R-:W-:Y:S01]  /*4d10*/  @!PT LDS RZ, [RZ] ;  /* 0x00000000fffff984 */ /* 0x000fe20000000800 */
[----:B------:R-:W-:Y:S01]  /*4d20*/  @!PT LDS RZ, [RZ] ;  /* 0x00000000fffff984 */ /* 0x000fe20000000800 */
[----:B------:R3:W-:Y:S06]  /*4d30*/  MEMBAR.ALL.CTA ;  /* 0x0000000000007992 */ /* 0x0007ec0000008000 */
[----:B---3--:R-:W3:Y:S02]  /*4d40*/  FENCE.VIEW.ASYNC.S ;  /* 0x00000000000073c6 */ /* 0x008ee40000000000 */
[----:B---3--:R-:W-:Y:S01]  /*4d50*/  SYNCS.ARRIVE.TRANS64.RED.A1T0 RZ, [UR60], RZ ;  /* 0x000000ffffff79a7 */ /* 0x008fe2000810043c */
[----:B--2---:R-:W-:Y:S11]  /*4d60*/  LOP3.LUT P0, RZ, R6, 0x1, RZ, 0xc0, !PT ;  /* 0x0000000106ff7812 */ /* 0x004ff6000780c0ff */
[----:B------:R-:W-:Y:S02]  /*4d70*/  @!UPT UIADD3 URZ, UPT, UPT, URZ, URZ, URZ ;  /* 0x000000fffffff290 */ /* 0x000fe4000fffe0ff */
[----:B------:R-:W-:Y:S01]  /*4d80*/  VOTEU.ANY UP3, P0 ;  /* 0x0000000000ff7886 */ /* 0x000fe20000060100 */
[----:B------:R-:W-:Y:S11]  /*4d90*/  PLOP3.LUT P0, PT, PT, PT, UP3, 0x80, 0x8 ;  /* 0x000000000008781c */ /* 0x000ff60003f0f038 */
[----:B------:R-:W-:Y:S02]  /*4da0*/  @!UPT UIADD3 URZ, UPT, UPT, URZ, URZ, URZ ;  /* 0x000000fffffff290 */ /* 0x000fe4000fffe0ff */
[----:B-1----:R-:W-:Y:S02]  /*4db0*/  @P0 MOV R3, R4 ;  /* 0x0000000400030202 */ /* 0x002fe40000000f00 */
[----:B------:R-:W-:Y:S02]  /*4dc0*/  @P0 LOP3.LUT R2, R5, 0xffff, RZ, 0xc0, !PT ;  /* 0x0000ffff05020812 */ /* 0x000fe400078ec0ff */
[----:B------:R-:W-:Y:S02]  /*4dd0*/  @P0 R2UR UR5, R3 ;  /* 0x00000000030502ca */ /* 0x000fe400000e0000 */
[----:B------:R-:W-:Y:S11]  /*4de0*/  @P0 R2UR UR4, R2 ;  /* 0x00000000020402ca */ /* 0x000ff600000e0000 */
[----:B------:R-:W-:Y:S02]  /*4df0*/  @UP3 UMOV UR15, UR5 ;  /* 0x00000005000f3c82 */ /* 0x000fe40008000000 */
[----:B------:R-:W-:Y:S01]  /*4e00*/  @UP3 UMOV UR14, UR4 ;  /* 0x00000004000e3c82 */ /* 0x000fe20008000000 */
[----:B------:R-:W-:Y:S05]  /*4e10*/  BRA.U !UP0, `(.L_x_90) ;  /* 0x0000000108c07547 */ /* 0x000fea000b800000 */
[----:B------:R-:W-:Y:S02]  /*4e20*/  UIMAD.WIDE.U32 UR8, UR14, UR55, URZ ;  /* 0x000000370e0872a5 */ /* 0x000fe4000f8e00ff */
[----:B------:R-:W-:Y:S02]  /*4e30*/  UP2UR UR18, UPR, URZ, 0x4 ;  /* 0x00000004ff127883 */ /* 0x000fe40008000000 */
[----:B------:R-:W-:Y:S02]  /*4e40*/  UISETP.NE.AND UP2, UPT, UR54, 0x1, UPT ;  /* 0x000000013600788c */ /* 0x000fe4000bf45270 */
[----:B------:R-:W-:Y:S02]  /*4e50*/  UIMAD.WIDE.U32 UR10, UR15, UR52, URZ ;  /* 0x000000340f0a72a5 */ /* 0x000fe4000f8e00ff */
[----:B------:R-:W-:Y:S02]  /*4e60*/  USEL UR4, UR38, UR65, !UP2 ;  /* 0x0000004126047287 */ /* 0x000fe4000d000000 */
[----:B------:R-:W-:Y:S02]  /*4e70*/  UISETP.NE.AND UP0, UPT, UR30, 0x1, UPT ;  /* 0x000000011e00788c */ /* 0x000fe4000bf05270 */
[----:B------:R-:W-:Y:S02]  /*4e80*/  UP2UR UR19, UPR, URZ, 0x2 ;  /* 0x00000002ff137883 */ /* 0x000fe40008000000 */
[----:B------:R-:W-:Y:S02]  /*4e90*/  UISETP.NE.AND UP1, UPT, UR39, 0x1, UPT ;  /* 0x000000012700788c */ /* 0x000fe4000bf25270 */
[----:B------:R-:W-:Y:S02]  /*4ea0*/  UIMAD.WIDE.U32 UR12, UR4, UR22, URZ ;  /* 0x00000016040c72a5 */ /* 0x000fe4000f8e00ff */
[----:B------:R-:W-:Y:S01]  /*4eb0*/  USEL UR7, UR49, UR66, !UP0 ;  /* 0x0000004231077287 */ /* 0x000fe2000c000000 */
[----:B------:R-:W-:Y:S02]  /*4ec0*/  UMOV UR5, UR9 ;  /* 0x0000000900057c82 */ /* 0x000fe40008000000 */
[----:B------:R-:W-:Y:S02]  /*4ed0*/  USHF.R.U32.HI UR6, URZ, UR68, UR5 ;  /* 0x00000044ff067299 */ /* 0x000fe40008011605 */
[----:B------:R-:W-:Y:S02]  /*4ee0*/  UIMAD.WIDE.U32 UR16, UR7, UR22, URZ ;  /* 0x00000016071072a5 */ /* 0x000fe4000f8e00ff */
[----:B------:R-:W-:Y:S02]  /*4ef0*/  USEL UR6, UR14, UR6, !UP2 ;  /* 0x000000060e067287 */ /* 0x000fe4000d000000 */
[----:B------:R-:W-:Y:S01]  /*4f00*/  UISETP.NE.AND UP2, UPT, UR18, URZ, UPT ;  /* 0x000000ff1200728c */ /* 0x000fe2000bf45270 */
[----:B------:R-:W-:Y:S01]  /*4f10*/  UMOV UR5, UR11 ;  /* 0x0000000b00057c82 */ /* 0x000fe20008000000 */
[----:B------:R-:W-:Y:S02]  /*4f20*/  UIMAD.WIDE.U32 UR10, UR6, UR22, URZ ;  /* 0x00000016060a72a5 */ /* 0x000fe4000f8e00ff */
[----:B------:R-:W-:Y:S03]  /*4f30*/  USHF.R.U32.HI UR8, URZ, UR53, UR5 ;  /* 0x00000035ff087299 */ /* 0x000fe60008011605 */
[----:B------:R-:W-:Y:S02]  /*4f40*/  UMOV UR5, UR13 ;  /* 0x0000000d00057c82 */ /* 0x000fe40008000000 */
[----:B------:R-:W-:Y:S03]  /*4f50*/  @UP1 USHF.R.U32.HI UR4, URZ, UR23, UR5 ;  /* 0x00000017ff041299 */ /* 0x000fe60008011605 */
[----:B------:R-:W-:Y:S01]  /*4f60*/  UMOV UR5, UR17 ;  /* 0x0000001100057c82 */ /* 0x000fe20008000000 */
[----:B------:R-:W-:Y:S02]  /*4f70*/  UIMAD UR4, UR39, UR4, URZ ;  /* 0x00000004270472a4 */ /* 0x000fe4000f8e02ff */
[----:B------:R-:W-:Y:S02]  /*4f80*/  @UP1 USHF.R.U32.HI UR7, URZ, UR23, UR5 ;  /* 0x00000017ff071299 */ /* 0x000fe40008011605 */
[----:B------:R-:W-:Y:S02]  /*4f90*/  USEL UR5, UR15, UR8, !UP0 ;  /* 0x000000080f057287 */ /* 0x000fe4000c000000 */
[----:B------:R-:W-:Y:S02]  /*4fa0*/  UIMAD UR8, UR39, UR7, URZ ;  /* 0x00000007270872a4 */ /* 0x000fe4000f8e02ff */
[----:B------:R-:W-:Y:S03]  /*4fb0*/  UISETP.GE.AND UP0, UPT, UR6, UR4, UPT ;  /* 0x000000040600728c */ /* 0x000fe6000bf06270 */
[----:B------:R-:W-:Y:S01]  /*4fc0*/  UMOV UR4, UR11 ;  /* 0x0000000b00047c82 */ /* 0x000fe20008000000 */
[----:B------:R-:W-:Y:S02]  /*4fd0*/  UISETP.GE.OR UP0, UPT, UR5, UR8, UP0 ;  /* 0x000000080500728c */ /* 0x000fe40008706670 */
[----:B------:R-:W-:Y:S02]  /*4fe0*/  USHF.R.U32.HI UR4, URZ, UR23, UR4 ;  /* 0x00000017ff047299 */ /* 0x000fe40008011604 */
[----:B------:R-:W-:Y:S02]  /*4ff0*/  UIMAD.WIDE.U32 UR8, UR5, UR22, URZ ;  /* 0x00000016050872a5 */ /* 0x000fe4000f8e00ff */
[----:B------:R-:W-:Y:S04]  /*5000*/  USEL UR10, UR6, UR4, !UP1 ;  /* 0x00000004060a7287 */ /* 0x000fe8000c800000 */
[----:B------:R-:W-:Y:S01]  /*5010*/  UIADD3 UR11, UPT, UPT, -UR10, URZ, URZ ;  /* 0x000000ff0a0b7290 */ /* 0x000fe2000fffe1ff */
[----:B------:R-:W-:Y:S02]  /*5020*/  @!UP0 UMOV UR4, UR9 ;  /* 0x0000000900048c82 */ /* 0x000fe40008000000 */
[----:B------:R-:W-:Y:S02]  /*5030*/  @!UP0 USHF.R.U32.HI UR4, URZ, UR23, UR4 ;  /* 0x00000017ff048299 */ /* 0x000fe40008011604 */
[----:B------:R-:W-:Y:S02]  /*5040*/  UIMAD UR8, UR39, UR11, UR6 ;  /* 0x0000000b270872a4 */ /* 0x000fe4000f8e0206 */
[----:B------:R-:W-:Y:S02]  /*5050*/  @!UP0 USEL UR4, UR5, UR4, !UP1 ;  /* 0x0000000405048287 */ /* 0x000fe4000c800000 */
[----:B------:R-:W-:Y:S02]  /*5060*/  UISETP.NE.AND UP1, UPT, UR19, URZ, UPT ;  /* 0x000000ff1300728c */ /* 0x000fe4000bf25270 */
[----:B------:R-:W-:Y:S02]  /*5070*/  @!UP0 UIMAD UR7, UR7, UR8, UR4 ;  /* 0x00000008070782a4 */ /* 0x000fe4000f8e0204 */
[----:B------:R-:W-:Y:S02]  /*5080*/  @!UP0 UIADD3 UR9, UPT, UPT, UR10, -UR4, URZ ;  /* 0x800000040a098290 */ /* 0x000fe4000fffe0ff */
[----:B------:R-:W-:Y:S02]  /*5090*/  UIADD3 UR8, UPT, UPT, -UR6, URZ, URZ ;  /* 0x000000ff06087290 */ /* 0x000fe4000fffe1ff */
[----:B------:R-:W-:Y:S02]  /*50a0*/  UIADD3 UR4, UPT, UPT, -UR5, URZ, URZ ;  /* 0x000000ff05047290 */ /* 0x000fe4000fffe1ff */
[----:B------:R-:W-:Y:S03]  /*50b0*/  @!UP0 UIMAD UR6, UR9, UR39, UR5 ;  /* 0x00000027090682a4 */ /* 0x000fe6000f8e0205 */
[----:B------:R-:W-:Y:S01]  /*50c0*/  @!UP0 UMOV UR5, UR7 ;  /* 0x0000000700058c82 */ /* 0x000fe20008000000 */
[----:B------:R-:W-:Y:S02]  /*50d0*/  UIMAD UR7, UR30, UR4, UR15 ;  /* 0x000000041e0772a4 */ /* 0x000fe4000f8e020f */
[----:B------:R-:W-:Y:S02]  /*50e0*/  UIMAD UR4, UR54, UR8, UR14 ;  /* 0x00000008360472a4 */ /* 0x000fe4000f8e020e */
[----:B------:R-:W-:Y:S02]  /*50f0*/  UIMAD UR15, UR5, UR30, UR7 ;  /* 0x0000001e050f72a4 */ /* 0x000fe4000f8e0207 */
[----:B------:R-:W-:Y:S11]  /*5100*/  UIMAD UR14, UR6, UR54, UR4 ;  /* 0x00000036060e72a4 */ /* 0x000ff6000f8e0204 */
[----:B------:R-:W-:Y:S01]  /*5110*/  @!UPT UIADD3 URZ, UPT, UPT, URZ, URZ, URZ ;  /* 0x000000fffffff290 */ /* 0x000fe2000fffe0ff */
.L_x_90:
[----:B------:R-:W1:Y:S01]  /*5120*/  @!UP4 LDCU.128 UR8, c[0x0][0xb10] ;  /* 0x00016200ff08c7ac */ /* 0x000e620008000c00 */
[----:B------:R-:W-:Y:S02]  /*5130*/  ISETP.NE.U32.AND P1, PT, RZ, UR46, PT ;  /* 0x0000002eff007c0c */ /* 0x000fe4000bf25070 */
[----:B------:R-:W-:Y:S02]  /*5140*/  SHF.L.U32 R8, R10, 0x1f, RZ ;  /* 0x0000001f0a087819 */ /* 0x000fe400000006ff */
[----:B------:R-:W-:Y:S01]  /*5150*/  ISETP.NE.AND.EX P1, PT, RZ, UR47, PT, P1 ;  /* 0x0000002fff007c0c */ /* 0x000fe2000bf25310 */
[----:B------:R-:W2:Y:S01]  /*5160*/  @!UP4 LDCU UR5, c[0x0][0xb0c] ;  /* 0x00016180ff05c7ac */ /* 0x000ea20008000800 */
[----:B------:R-:W-:Y:S02]  /*5170*/  USHF.L.U32 UR42, UR20, 0x7, URZ ;  /* 0x00000007142a7899 */ /* 0x000fe400080006ff */
[----:B-1----:R-:W-:Y:S07]  /*5180*/  UIMAD.WIDE.U32 UR6, UR15, UR8, URZ ;  /* 0x000000080f0672a5 */ /* 0x002fee000f8e00ff */
[----:B------:R-:W-:Y:S01]  /*5190*/  @!UP4 UMOV UR4, UR7 ;  /* 0x000000070004cc82 */ /* 0x000fe20008000000 */
[----:B--2---:R-:W-:Y:S02]  /*51a0*/  @!UP4 UISETP.NE.AND UP0, UPT, UR5, 0x1, UPT ;  /* 0x000000010500c88c */ /* 0x004fe4000bf05270 */
[----:B------:R-:W-:Y:S02]  /*51b0*/  @!UP4 USHF.R.U32.HI UR4, URZ, UR9, UR4 ;  /* 0x00000009ff04c299 */ /* 0x000fe40008011604 */
[----:B------:R-:W-:Y:S02]  /*51c0*/  UIMAD.WIDE.U32 UR6, UR14, UR11, URZ ;  /* 0x0000000b0e0672a5 */ /* 0x000fe4000f8e00ff */
[----:B------:R-:W-:Y:S02]  /*51d0*/  @!UP4 USEL UR8, UR15, UR4, !UP0 ;  /* 0x000000040f08c287 */ /* 0x000fe4000c000000 */
[----:B------:R-:W-:Y:S03]  /*51e0*/  @!UP4 UISETP.NE.AND UP0, UPT, UR10, 0x1, UPT ;  /* 0x000000010a00c88c */ /* 0x000fe6000bf05270 */
[----:B------:R-:W-:Y:S02]  /*51f0*/  @!UP4 UMOV UR6, UR7 ;  /* 0x000000070006cc82 */ /* 0x000fe40008000000 */
[----:B------:R-:W1:Y:S02]  /*5200*/  @!UP4 LDCU UR4, c[0x0][0xb20] ;  /* 0x00016400ff04c7ac */ /* 0x000e640008000800 */
[----:B-1----:R-:W-:Y:S04]  /*5210*/  @!UP4 USHF.R.U32.HI UR6, URZ, UR4, UR6 ;  /* 0x00000004ff06c299 */ /* 0x002fe80008011606 */
[----:B------:R-:W-:Y:S04]  /*5220*/  @!UP4 USEL UR6, UR14, UR6, !UP0 ;  /* 0x000000060e06c287 */ /* 0x000fe8000c000000 */
[----:B------:R-:W-:Y:S02]  /*5230*/  @!UP4 UIADD3 UR4, UPT, UPT, -UR8, UR6, URZ ;  /* 0x000000060804c290 */ /* 0x000fe4000fffe1ff */
[----:B------:R-:W-:Y:S02]  /*5240*/  @!UP4 UIADD3 UR6, UPT, UPT, UR8, -UR6, URZ ;  /* 0x800000060806c290 */ /* 0x000fe4000fffe0ff */
[----:B------:R-:W-:Y:S02]  /*5250*/  @!UP4 UIMAD UR15, UR4, UR5, UR15 ;  /* 0x00000005040fc2a4 */ /* 0x000fe4000f8e020f */
[----:B------:R-:W-:Y:S01]  /*5260*/  @!UP4 UIMAD UR14, UR6, UR10, UR14 ;  /* 0x0000000a060ec2a4 */ /* 0x000fe2000f8e020e */
[----:B------:R-:W-:Y:S11]  /*5270*/  BRA.U UP2, `(.L_x_91) ;  /* 0x0000000102107547 */ /* 0x000ff6000b800000 */
[----:B------:R-:W-:Y:S04]  /*5280*/  MOV R3, UR67 ;  /* 0x0000004300037c02 */ /* 0x000fe80008000f00 */
[----:B------:R-:W-:Y:S04]  /*5290*/  SHF.L.U32 R3, R3, 0x1f, RZ ;  /* 0x0000001f03037819 */ /* 0x000fe800000006ff */
[----:B------:R-:W1:Y:S02]  /*52a0*/  SYNCS.PHASECHK.TRANS64.TRYWAIT P2, [UR31+0x118], R3 ;  /* 0x00011803ff0075a7 */ /* 0x000e64000804111f */
[----:B-1----:R-:W-:Y:S05]  /*52b0*/  @!P2 BRA `(.L_x_92) ;  /* 0x0000004c0088a947 */ /* 0x002fea0003800000 */
.L_x_91:
[----:B------:R-:W-:Y:S05]  /*52c0*/  BRA.U !UP5, `(.L_x_93) ;  /* 0x000000010d387547 */ /* 0x000fea000b800000 */
[----:B------:R-:W-:Y:S01]  /*52d0*/  UPLOP3.LUT UP1, UPT, UPT, UPT, UP6, 0x80, 0x8 ;  /* 0x000000000008789c */ /* 0x000fe20003f2f060 */
[----:B------:R-:W-:Y:S01]  /*52e0*/  IMAD.MOV.U32 R45, RZ, RZ, 0x1 ;  /* 0x00000001ff2d7424 */ /* 0x000fe200078e00ff */
[----:B------:R-:W2:Y:S04]  /*52f0*/  LDCU.64 UR8, c[0x0][0x358] ;  /* 0x00006b00ff0877ac */ /* 0x000ea80008000a00 */
[----:B------:R-:W-:Y:S05]  /*5300*/  PLOP3.LUT P2, PT, PT, PT, UP1, 0x80, 0x8 ;  /* 0x000000000008781c */ /* 0x000fea0003f4f018 */
[----:B------:R-:W3:Y:S01]  /*5310*/  @UP1 LDCU.64 UR4, c[0x0][0x888] ;  /* 0x00011100ff0417ac */ /* 0x000ee20008000a00 */
[----:B------:R-:W-:Y:S04]  /*5320*/  @UP1 UIMAD UR6, UR48, UR46, URZ ;  /* 0x0000002e300612a4 */ /* 0x000fe8000f8e02ff */
[----:B---3--:R-:W-:Y:S06]  /*5330*/  @UP1 UIMAD.WIDE UR4, UR6, 0x4, UR4 ;  /* 0x00000004060418a5 */ /* 0x008fec000f8e0204 */
[----:B-1----:R-:W-:Y:S01]  /*5340*/  IMAD.U32 R2, RZ, RZ, UR4 ;  /* 0x00000004ff027e24 */ /* 0x002fe2000f8e00ff */
[----:B------:R-:W-:Y:S04]  /*5350*/  MOV R3, UR5 ;  /* 0x0000000500037c02 */ /* 0x000fe80008000f00 */
[----:B------:R-:W1:Y:S01]  /*5360*/  @!UP1 LDCU UR4, c[0x0][0x880] ;  /* 0x00011000ff0497ac */ /* 0x000e620008000800 */
[----:B--2--5:R2:W5:Y:S02]  /*5370*/  @P2 LDG.E R27, desc[UR8][R2.64] ;  /* 0x00000008021b2981 */ /* 0x024564000c1e1900 */
[----:B--2---:R-:W-:Y:S05]  /*5380*/  HFMA2 R2, -RZ, RZ, 0, 5.9604644775390625e-08 ;  /* 0x00000001ff027431 */ /* 0x004fea00000001ff */
[----:B------:R-:W-:Y:S01]  /*5390*/  @!P2 PRMT R45, R2, 0x7610, R45 ;  /* 0x00007610022da816 */ /* 0x000fe2000000002d */
[----:B-1----:R-:W-:Y:S07]  /*53a0*/  @!P2 IMAD.U32 R27, RZ, RZ, UR4 ;  /* 0x00000004ff1bae24 */ /* 0x002fee000f8e00ff */
.L_x_93:
[----:B-----5:R-:W-:Y:S01]  /*53b0*/  @!P1 FSETP.EQ.AND P3, PT, R27, RZ, PT ;  /* 0x000000ff1b00920b */ /* 0x020fe20003f62000 */
[----:B------:R-:W-:Y:S01]  /*53c0*/  @!UPT UIADD3 URZ, UPT, UPT, URZ, URZ, URZ ;  /* 0x000000fffffff290 */ /* 0x000fe2000fffe0ff */
[----:B------:R-:W-:Y:S11]  /*53d0*/  @!P1 BRA `(.L_x_94) ;  /* 0x0000000000149947 */ /* 0x000ff60003800000 */
[----:B------:R-:W-:Y:S02]  /*53e0*/  LOP3.LUT P1, RZ, R45, 0xff, RZ, 0xc0, !PT ;  /* 0x000000ff2dff7812 */ /* 0x000fe4000782c0ff */
[----:B------:R-:W-:Y:S04]  /*53f0*/  PLOP3.LUT P3, PT, PT, PT, UP1, 0x80, 0x8 ;  /* 0x000000000008781c */ /* 0x000fe80003f6f018 */
[----:B------:R-:W-:Y:S07]  /*5400*/  PLOP3.LUT P3, PT, P3, PT, PT, 0x8, 0x80 ;  /* 0x000000000080781c */ /* 0x000fee0001f6e170 */
[----:B------:R-:W-:Y:S11]  /*5410*/  @P1 FSETP.EQ.AND P3, PT, R27, RZ, PT ;  /* 0x000000ff1b00120b */ /* 0x000ff60003f62000 */
[----:B------:R-:W-:Y:S02]  /*5420*/  @!UPT UIADD3 URZ, UPT, UPT, URZ, URZ, URZ ;  /* 0x000000fffffff290 */ /* 0x000fe4000fffe0ff */
.L_x_94:
[----:B------:R-:W-:Y:S01]  /*5430*/  USHF.L.U32 UR43, UR45, 0x6, URZ ;  /* 0x000000062d2b7899 */ /* 0x000fe200080006ff */
[----:B------:R-:W2:Y:S01]  /*5440*/  SYNCS.PHASECHK.TRANS64.TRYWAIT P1, [UR31+0xf0], R8 ;  /* 0x0000f008ff0075a7 */ /* 0x000ea2000802111f */
[----:B------:R-:W-:Y:S02]  /*5450*/  UISETP.NE.AND UP0, UPT, UR56, 0x1, UPT ;  /* 0x000000013800788c */ /* 0x000fe4000bf05270 */
[----:B------:R-:W-:Y:S01]  /*5460*/  UIMAD.WIDE.U32 UR4, UR43, UR57, URZ ;  /* 0x000000392b0472a5 */ /* 0x000fe2000f8e00ff */
[----:B------:R-:W-:Y:S04]  /*5470*/  ELECT P2, URZ, PT ;  /* 0x0000000000ff782f */ /* 0x000fe80003840000 */
[----:B------:R-:W-:Y:S02]  /*5480*/  PLOP3.LUT P2, PT, P3, P2, PT, 0xf2, 0x2f ;  /* 0x00000000002f781c */ /* 0x000fe40001f45e72 */
[----:B------:R-:W-:Y:S02]  /*5490*/  UMOV UR4, UR5 ;  /* 0x0000000500047c82 */ /* 0x000fe40008000000 */
[----:B------:R-:W-:Y:S04]  /*54a0*/  USHF.R.U32.HI UR4, URZ, UR58, UR4 ;  /* 0x0000003aff047299 */ /* 0x000fe80008011604 */
[----:B------:R-:W-:Y:S02]  /*54b0*/  USEL UR44, UR43, UR4, !UP0 ;  /* 0x000000042b2c7287 */ /* 0x000fe4000c000000 */
[----:B------:R-:W-:Y:S02]  /*54c0*/  UISETP.NE.AND UP0, UPT, UR59, 0x1, UPT ;  /* 0x000000013b00788c */ /* 0x000fe4000bf05270 */
[----:B------:R-:W-:Y:S07]  /*54d0*/  UIMAD.WIDE.U32 UR4, UR44, UR50, URZ ;  /* 0x000000322c0472a5 */ /* 0x000fee000f8e00ff */
[----:B------:R-:W-:Y:S02]  /*54e0*/  UMOV UR4, UR5 ;  /* 0x0000000500047c82 */ /* 0x000fe40008000000 */
[----:B------:R-:W-:Y:S04]  /*54f0*/  USHF.R.U32.HI UR4, URZ, UR51, UR4 ;  /* 0x00000033ff047299 */ /* 0x000fe80008011604 */
[----:B------:R-:W-:Y:S02]  /*5500*/  USEL UR45, UR44, UR4, !UP0 ;  /* 0x000000042c2d7287 */ /* 0x000fe4000c000000 */
[----:B------:R-:W-:Y:S02]  /*5510*/  UIADD3 UR4, UPT, UPT, -UR44, URZ, URZ ;  /* 0x000000ff2c047290 */ /* 0x000fe4000fffe1ff */
[----:B------:R-:W-:Y:S02]  /*5520*/  UIADD3 UR5, UPT, UPT, -UR45, URZ, URZ ;  /* 0x000000ff2d057290 */ /* 0x000fe4000fffe1ff */
[----:B------:R-:W-:Y:S02]  /*5530*/  UIMAD UR43, UR56, UR4, UR43 ;  /* 0x00000004382b72a4 */ /* 0x000fe4000f8e022b */
[----:B------:R-:W-:Y:S01]  /*5540*/  UIMAD UR44, UR59, UR5, UR44 ;  /* 0x000000053b2c72a4 */ /* 0x000fe2000f8e022c */
[----:B--2---:R-:W-:Y:S11]  /*5550*/  @!P1 BRA `(.L_x_95) ;  /* 0x0000004800f89947 */ /* 0x004ff60003800000 */
.L_x_199:
[----:B-1----:R-:W-:Y:S01]  /*5560*/  @!P2 IADD3 R3, P1, PT, R12, 0x580, RZ ;  /* 0x000005800c03a810 */ /* 0x002fe20007f3e0ff */
[----:B------:R-:W-:Y:S01]  /*5570*/  VOTEU.ALL UP0, P2 ;  /* 0x0000000000ff7886 */ /* 0x000fe20001000000 */
[----:B------:R-:W-:Y:S01]  /*5580*/  UMOV UR9, UR41 ;  /* 0x0000002900097c82 */ /* 0x000fe20008000000 */
[----:B------:R-:W-:Y:S01]  /*5590*/  UMOV UR11, UR43 ;  /* 0x0000002b000b7c82 */ /* 0x000fe20008000000 */
[----:B------:R-:W-:Y:S01]  /*55a0*/  @!P2 R2UR UR5, R3 ;  /* 0x000000000305a2ca */ /* 0x000fe200000e0000 */
[----:B------:R-:W-:Y:S01]  /*55b0*/  @!P2 IMAD.X R2, RZ, RZ, R13, P1 ;  /* 0x000000ffff02a224 */ /* 0x000fe200008e060d */
[----:B------:R-:W-:Y:S02]  /*55c0*/  @!UP0 UPRMT UR6, URZ, 0x40, URZ ;  /* 0x00000040ff068896 */ /* 0x000fe400080000ff */
[----:B------:R-:W-:Y:S02]  /*55d0*/  @!UP0 UIADD3 UR40, UPT, UPT, UR31, 0x200, URZ ;  /* 0x000002001f288890 */ /* 0x000fe4000fffe0ff */
[----:B------:R-:W-:Y:S01]  /*55e0*/  @!P2 R2UR UR4, R2 ;  /* 0x000000000204a2ca */ /* 0x000fe200000e0000 */
[----:B------:R-:W-:Y:S02]  /*55f0*/  @!UP0 UPRMT UR6, UR6, 0x5410, URZ ;  /* 0x0000541006068896 */ /* 0x000fe400080000ff */
[----:B------:R-:W-:Y:S02]  /*5600*/  @!UP0 UIADD3 UR10, UPT, UPT, UR42, 0x40, URZ ;  /* 0x000000402a0a8890 */ /* 0x000fe4000fffe0ff */
[----:B------:R-:W-:Y:S02]  /*5610*/  @!UP0 UIADD3 UR8, UPT, UPT, UR31, 0xa00, URZ ;  /* 0x00000a001f088890 */ /* 0x000fe4000fffe0ff */
[----:B------:R-:W-:Y:S01]  /*5620*/  IMAD.U32 R2, RZ, RZ, UR5 ;  /* 0x00000005ff027e24 */ /* 0x000fe2000f8e00ff */
[----:B------:R-:W-:Y:S01]  /*5630*/  VOTEU.ALL UP0, P2 ;  /* 0x0000000000ff7886 */ /* 0x000fe20001000000 */
[----:B------:R-:W-:Y:S01]  /*5640*/  UMOV UR12, UR44 ;  /* 0x0000002c000c7c82 */ /* 0x000fe20008000000 */
[----:B------:R-:W-:Y:S03]  /*5650*/  UMOV UR13, UR45 ;  /* 0x0000002d000d7c82 */ /* 0x000fe60008000000 */
[----:B------:R-:W-:Y:S01]  /*5660*/  IMAD.U32 R3, RZ, RZ, UR4 ;  /* 0x00000004ff037e24 */ /* 0x000fe2000f8e00ff */
[----:B------:R-:W-:Y:S01]  /*5670*/  @!P2 R2UR UR4, R2 ;  /* 0x000000000204a2ca */ /* 0x000fe200000e0000 */
[----:B------:R-:W-:Y:S03]  /*5680*/  @!P2 IMAD.MOV.U32 R2, RZ, RZ, 0x1000 ;  /* 0x00001000ff02a424 */ /* 0x000fe600078e00ff */
[----:B------:R-:W-:Y:S11]  /*5690*/  @!P2 R2UR UR5, R3 ;  /* 0x000000000305a2ca */ /* 0x000ff600000e0000 */
[----:B------:R-:W-:Y:S02]  /*56a0*/  @!UPT UIADD3 URZ, UPT, UPT, URZ, URZ, URZ ;  /* 0x000000fffffff290 */ /* 0x000fe4000fffe0ff */
[----:B------:R1:W-:Y:S01]  /*56b0*/  @!UP0 UTMALDG.4D.IM2COL [UR40], [UR4], UR6 ;  /* 0x00000028040083b4 */ /* 0x0003e20008058006 */
[----:B------:R-:W-:Y:S05]  /*56c0*/  VOTEU.ALL UP0, P2 ;  /* 0x0000000000ff7886 */ /* 0x000fea0001000000 */
[----:B------:R1:W-:Y:S01]  /*56d0*/  @!UP0 UTMALDG.4D.IM2COL [UR8], [UR4], UR6 ;  /* 0x00000008040083b4 */ /* 0x0003e20008058006 */
[----:B------:R1:W-:Y:S01]  /*56e0*/  @!P2 SYNCS.ARRIVE.TRANS64.RED.A0TR RZ, [UR31+0xd0], R2 ;  /* 0x0000d002ffffa9a7 */ /* 0x0003e2000830041f */
[----:B------:R-:W-:Y:S01]  /*56f0*/  SYNCS.ARRIVE.TRANS64.RED.A1T0 RZ, [UR64], RZ ;  /* 0x000000ffffff79a7 */ /* 0x000fe20008100440 */
[----:B------:R-:W2:Y:S02]  /*5700*/  SYNCS.PHASECHK.TRANS64.TRYWAIT P1, [UR31+0xf8], R8 ;  /* 0x0000f808ff0075a7 */ /* 0x000ea4000802111f */
[----:B-12---:R-:W-:Y:S05]  /*5710*/  @!P1 BRA `(.L_x_96) ;  /* 0x0000004800a09947 */ /* 0x006fea0003800000 */
.L_x_201:
[----:B------:R-:W-:Y:S01]  /*5720*/  @!P2 IADD3 R3, P1, PT, R12, 0x580, RZ ;  /* 0x000005800c03a810 */ /* 0x000fe20007f3e0ff */
[----:B------:R-:W-:Y:S01]  /*5730*/  VOTEU.ALL UP0, P2 ;  /* 0x0000000000ff7886 */ /* 0x000fe20001000000 */
[----:B------:R-:W-:Y:S01]  /*5740*/  UMOV UR35, UR43 ;  /* 0x0000002b00237c82 */ /* 0x000fe20008000000 */
[----:B------:R-:W-:Y:S01]  /*5750*/  UMOV UR36, UR44 ;  /* 0x0000002c00247c82 */ /* 0x000fe20008000000 */
[----:B------:R-:W-:Y:S01]  /*5760*/  @!P2 R2UR UR5, R3 ;  /* 0x000000000305a2ca */ /* 0x000fe200000e0000 */
[----:B-1----:R-:W-:Y:S01]  /*5770*/  @!P2 IMAD.X R2, RZ, RZ, R13, P1 ;  /* 0x000000ffff02a224 */ /* 0x002fe200008e060d */
[----:B------:R-:W-:Y:S02]  /*5780*/  @!UP0 UPRMT UR6, URZ, 0x40, URZ ;  /* 0x00000040ff068896 */ /* 0x000fe400080000ff */
[----:B------:R-:W-:Y:S02]  /*5790*/  @!UP0 UIADD3 UR34, UPT, UPT, UR42, 0x10, URZ ;  /* 0x000000102a228890 */ /* 0x000fe4000fffe0ff */
[----:B------:R-:W-:Y:S01]  /*57a0*/  @!P2 R2UR UR4, R2 ;  /* 0x000000000204a2ca */ /* 0x000fe200000e0000 */
[----:B------:R-:W-:Y:S02]  /*57b0*/  @!UP0 UIADD3 UR32, UPT, UPT, UR31, 0x1200, URZ ;  /* 0x000012001f208890 */ /* 0x000fe4000fffe0ff */
[----:B------:R-:W-:Y:S02]  /*57c0*/  @!UP0 UPRMT UR6, UR6, 0x5410, URZ ;  /* 0x0000541006068896 */ /* 0x000fe400080000ff */
[----:B------:R-:W-:Y:S02]  /*57d0*/  @!UP0 UIADD3 UR10, UPT, UPT, UR42, 0x50, URZ ;  /* 0x000000502a0a8890 */ /* 0x000fe4000fffe0ff */
[----:B------:R-:W-:Y:S01]  /*57e0*/  IMAD.U32 R2, RZ, RZ, UR5 ;  /* 0x00000005ff027e24 */ /* 0x000fe2000f8e00ff */
[----:B------:R-:W-:Y:S01]  /*57f0*/  @!UP0 UIADD3 UR8, UPT, UPT, UR31, 0x1a00, URZ ;  /* 0x00001a001f088890 */ /* 0x000fe2000fffe0ff */
[----:B------:R-:W-:Y:S01]  /*5800*/  VOTEU.ALL UP0, P2 ;  /* 0x0000000000ff7886 */ /* 0x000fe20001000000 */
[----:B------:R-:W-:Y:S01]  /*5810*/  UMOV UR37, UR45 ;  /* 0x0000002d00257c82 */ /* 0x000fe20008000000 */
[----:B------:R-:W-:Y:S02]  /*5820*/  UMOV UR9, UR33 ;  /* 0x0000002100097c82 */ /* 0x000fe40008000000 */
[----:B------:R-:W-:Y:S01]  /*5830*/  IMAD.U32 R3, RZ, RZ, UR4 ;  /* 0x00000004ff037e24 */ /* 0x000fe2000f8e00ff */
[----:B------:R-:W-:Y:S01]  /*5840*/  @!P2 R2UR UR4, R2 ;  /* 0x000000000204a2ca */ /* 0x000fe200000e0000 */
[----:B------:R-:W-:Y:S01]  /*5850*/  @!P2 IMAD.MOV.U32 R2, RZ, RZ, 0x1000 ;  /* 0x00001000ff02a424 */ /* 0x000fe200078e00ff */
[----:B------:R-:W-:Y:S01]  /*5860*/  UMOV UR11, UR43 ;  /* 0x0000002b000b7c82 */ /* 0x000fe20008000000 */
[----:B------:R-:W-:Y:S01]  /*5870*/  UMOV UR12, UR44 ;  /* 0x0000002c000c7c82 */ /* 0x000fe20008000000 */
[----:B------:R-:W-:Y:S01]  /*5880*/  @!P2 R2UR UR5, R3 ;  /* 0x000000000305a2ca */ /* 0x000fe200000e0000 */
[----:B------:R-:W-:Y:S11]  /*5890*/  UMOV UR13, UR45 ;  /* 0x0000002d000d7c82 */ /* 0x000ff60008000000 */
[----:B------:R-:W-:Y:S01]  /*58a0*/  @!UPT UIADD3 URZ, UPT, UPT, URZ, URZ, URZ ;  /* 0x000000fffffff290 */ /* 0x000fe2000fffe0ff */
[----:B------:R1:W-:Y:S01]  /*58b0*/  @!UP0 UTMALDG.4D.IM2COL [UR32], [UR4], UR6 ;  /* 0x00000020040083b4 */ /* 0x0003e20008058006 */
[----:B------:R-:W-:Y:S05]  /*58c0*/  VOTEU.ALL UP0, P2 ;  /* 0x0000000000ff7886 */ /* 0x000fea0001000000 */
[----:B------:R1:W-:Y:S01]  /*58d0*/  @!UP0 UTMALDG.4D.IM2COL [UR8], [UR4], UR6 ;  /* 0x00000008040083b4 */ /* 0x0003e20008058006 */
[----:B------:R1:W-:Y:S01]  /*58e0*/  @!P2 SYNCS.ARRIVE.TRANS64.RED.A0TR RZ, [UR31+0xd8], R2 ;  /* 0x0000d802ffffa9a7 */ /* 0x0003e2000830041f */
[----:B------:R-:W-:Y:S01]  /*58f0*/  SYNCS.ARRIVE.TRANS64.RED.A1T0 RZ, [UR63], RZ ;  /* 0x000000ffffff79a7 */ /* 0x000fe2000810043f */
[----:B------:R-:W2:Y:S02]  /*5900*/  SYNCS.PHASECHK.TRANS64.TRYWAIT P1, [UR31+0x100], R8 ;  /* 0x00010008ff0075a7 */ /* 0x000ea4000802111f */
[----:B-12---:R-:W-:Y:S05]  /*5910*/  @!P1 BRA `(.L_x_97) ;  /* 0x0000004800389947 */ /* 0x006fea0003800000 */
.L_x_203:
[----:B------:R-:W-:Y:S01]  /*5920*/  @!P2 IADD3 R3, P1, PT, R12, 0x580, RZ ;  /* 0x000005800c03a810 */ /* 0x000fe20007f3e0ff */
[----:B------:R-:W-:Y:S01]  /*5930*/  VOTEU.ALL UP0, P2 ;  /* 0x0000000000ff7886 */ /* 0x000fe20001000000 */
[----:B------:R-:W-:Y:S01]  /*5940*/  UMOV UR27, UR43 ;  /* 0x0000002b001b7c82 */ /* 0x000fe20008000000 */
[----:B------:R-:W-:Y:S01]  /*5950*/  UMOV UR28, UR44 ;  /* 0x0000002c001c7c82 */ /* 0x000fe20008000000 */
[----:B------:R-:W-:Y:S01]  /*5960*/  @!P2 R2UR UR5, R3 ;  /* 0x000000000305a2ca */ /* 0x000fe200000e0000 */
[----:B-1----:R-:W-:Y:S01]  /*5970*/  @!P2 IMAD.X R2, RZ, RZ, R13, P1 ;  /* 0x000000ffff02a224 */ /* 0x002fe200008e060d */
[----:B------:R-:W-:Y:S01]  /*5980*/  @!UP0 UPRMT UR6, URZ, 0x40, URZ ;  /* 0x00000040ff068896 */ /* 0x000fe200080000ff */
[----:B------:R-:W-:Y:S01]  /*5990*/  @P0 SHF.R.U32.HI R4, RZ, 0x10, R5 ;  /* 0x00000010ff040819 */ /* 0x000fe20000011605 */
[----:B------:R-:W-:Y:S02]  /*59a0*/  @!UP0 UIADD3 UR26, UPT, UPT, UR42, 0x20, URZ ;  /* 0x000000202a1a8890 */ /* 0x000fe4000fffe0ff */
[----:B------:R-:W-:Y:S01]  /*59b0*/  @!P2 R2UR UR4, R2 ;  /* 0x000000000204a2ca */ /* 0x000fe200000e0000 */
[----:B------:R-:W-:Y:S01]  /*59c0*/  @!UP0 UIADD3 UR24, UPT, UPT, UR31, 0x2200, URZ ;  /* 0x000022001f188890 */ /* 0x000fe2000fffe0ff */
[----:B------:R-:W-:Y:S01]  /*59d0*/  @P0 R2UR UR48, R4 ;  /* 0x00000000043002ca */ /* 0x000fe200000e0000 */
        /* <DEDUP_REMOVED lines=22> */
.L_x_205:
[----:B------:R-:W-:Y:S01]  /*5b40*/  UPLOP3.LUT UP2, UPT, UPT, UPT, UPT, 0x80, 0x8 ;  /* 0x000000000008789c */ /* 0x000fe20003f4f070 */
[----:B------:R-:W-:Y:S01]  /*5b50*/  @!P2 IADD3 R3, P0, PT, R12, 0x580, RZ ;  /* 0x000005800c03a810 */ /* 0x000fe20007f1e0ff */
[----:B------:R-:W-:Y:S01]  /*5b60*/  UMOV UR19, UR43 ;  /* 0x0000002b00137c82 */ /* 0x000fe20008000000 */
[----:B------:R-:W-:Y:S01]  /*5b70*/  UMOV UR20, UR44 ;  /* 0x0000002c00147c82 */ /* 0x000fe20008000000 */
[----:B------:R-:W-:Y:S01]  /*5b80*/  UMOV UR21, UR45 ;  /* 0x0000002d00157c82 */ /* 0x000fe20008000000 */
[----:B------:R-:W-:Y:S01]  /*5b90*/  @!P2 R2UR UR5, R3 ;  /* 0x000000000305a2ca */ /* 0x000fe200000e0000 */
[----:B-1----:R-:W-:Y:S01]  /*5ba0*/  @!P2 IMAD.X R2, RZ, RZ, R13, P0 ;  /* 0x000000ffff02a224 */ /* 0x002fe200000e060d */
[----:B------:R-:W-:Y:S01]  /*5bb0*/  UMOV UR11, UR43 ;  /* 0x0000002b000b7c82 */ /* 0x000fe20008000000 */
[----:B------:R-:W-:Y:S01]  /*5bc0*/  UMOV UR12, UR44 ;  /* 0x0000002c000c7c82 */ /* 0x000fe20008000000 */
[----:B------:R-:W-:Y:S01]  /*5bd0*/  VOTEU.ALL UP0, P2 ;  /* 0x0000000000ff7886 */ /* 0x000fe20001000000 */
[----:B------:R-:W-:Y:S01]  /*5be0*/  UMOV UR13, UR45 ;  /* 0x0000002d000d7c82 */ /* 0x000fe20008000000 */
[----:B------:R-:W-:Y:S02]  /*5bf0*/  @!P2 R2UR UR4, R2 ;  /* 0x000000000204a2ca */ /* 0x000fe400000e0000 */
[----:B------:R-:W-:Y:S01]  /*5c00*/  R2UR UR24, R47 ;  /* 0x000000002f1872ca */ /* 0x000fe200000e0000 */
[----:B------:R-:W-:Y:S01]  /*5c10*/  @!UP0 UPRMT UR6, URZ, 0x40, URZ ;  /* 0x00000040ff068896 */ /* 0x000fe200080000ff */
[----:B------:R-:W-:Y:S01]  /*5c20*/  R2UR UR7, R48 ;  /* 0x00000000300772ca */ /* 0x000fe200000e0000 */
[----:B------:R-:W-:Y:S01]  /*5c30*/  @!UP0 UIADD3 UR18, UPT, UPT, UR42, 0x30, URZ ;  /* 0x000000302a128890 */ /* 0x000fe2000fffe0ff */
[----:B------:R-:W-:Y:S01]  /*5c40*/  LOP3.LUT R10, R10, 0x1, RZ, 0x3c, !PT ;  /* 0x000000010a0a7812 */ /* 0x000fe200078e3cff */
[----:B------:R-:W-:Y:S01]  /*5c50*/  IMAD.U32 R2, RZ, RZ, UR5 ;  /* 0x00000005ff027e24 */ /* 0x000fe2000f8e00ff */
[----:B------:R-:W-:Y:S01]  /*5c60*/  @!UP0 UIADD3 UR16, UPT, UPT, UR31, 0x3200, URZ ;  /* 0x000032001f108890 */ /* 0x000fe2000fffe0ff */
[----:B------:R-:W-:Y:S01]  /*5c70*/  LOP3.LUT R9, R9, 0x1, RZ, 0x3c, !PT ;  /* 0x0000000109097812 */ /* 0x000fe200078e3cff */
[----:B------:R-:W-:Y:S02]  /*5c80*/  @!UP0 UIADD3 UR17, UPT, UPT, UR31, 0xe8, URZ ;  /* 0x000000e81f118890 */ /* 0x000fe4000fffe0ff */
[----:B------:R-:W-:Y:S01]  /*5c90*/  @!UP0 UPRMT UR6, UR6, 0x5410, URZ ;  /* 0x0000541006068896 */ /* 0x000fe200080000ff */
[----:B------:R-:W-:Y:S01]  /*5ca0*/  IMAD.U32 R3, RZ, RZ, UR4 ;  /* 0x00000004ff037e24 */ /* 0x000fe2000f8e00ff */
[----:B------:R-:W-:Y:S01]  /*5cb0*/  @!P2 R2UR UR4, R2 ;  /* 0x000000000204a2ca */ /* 0x000fe200000e0000 */
[----:B------:R-:W-:Y:S02]  /*5cc0*/  @!UP0 UIADD3 UR10, UPT, UPT, UR42, 0x70, URZ ;  /* 0x000000702a0a8890 */ /* 0x000fe4000fffe0ff */
[----:B------:R-:W-:Y:S01]  /*5cd0*/  @!UP0 UIADD3 UR8, UPT, UPT, UR31, 0x3a00, URZ ;  /* 0x00003a001f088890 */ /* 0x000fe2000fffe0ff */
[----:B------:R-:W-:Y:S01]  /*5ce0*/  @!P2 R2UR UR5, R3 ;  /* 0x000000000305a2ca */ /* 0x000fe200000e0000 */
[----:B------:R-:W-:Y:S01]  /*5cf0*/  VOTEU.ALL UP0, P2 ;  /* 0x0000000000ff7886 */ /* 0x000fe20001000000 */
[----:B------:R-:W-:Y:S01]  /*5d00*/  UMOV UR9, UR17 ;  /* 0x0000001100097c82 */ /* 0x000fe20008000000 */
[----:B------:R-:W-:Y:S10]  /*5d10*/  UIADD3 UR45, UPT, UPT, UR15, UR7, URZ ;  /* 0x000000070f2d7290 */ /* 0x000ff4000fffe0ff */
[----:B------:R1:W-:Y:S01]  /*5d20*/  @!UP0 UTMALDG.4D.IM2COL [UR16], [UR4], UR6 ;  /* 0x00000010040083b4 */ /* 0x0003e20008058006 */
[----:B------:R-:W-:Y:S05]  /*5d30*/  VOTEU.ALL UP0, P2 ;  /* 0x0000000000ff7886 */ /* 0x000fea0001000000 */
[----:B------:R2:W-:Y:S01]  /*5d40*/  @!UP0 UTMALDG.4D.IM2COL [UR8], [UR4], UR6 ;  /* 0x00000008040083b4 */ /* 0x0005e20008058006 */
[----:B------:R2:W-:Y:S01]  /*5d50*/  @!P2 SYNCS.ARRIVE.TRANS64.RED.A0TR RZ, [UR31+0xe8], R0 ;  /* 0x0000e800ffffa9a7 */ /* 0x0005e2000830041f */
[----:B------:R-:W-:Y:S01]  /*5d60*/  SYNCS.ARRIVE.TRANS64.RED.A1T0 RZ, [UR61], RZ ;  /* 0x000000ffffff79a7 */ /* 0x000fe2000810043d */
[----:B-1----:R-:W-:Y:S01]  /*5d70*/  UIADD3 UR20, UPT, UPT, UR14, UR24, URZ ;  /* 0x000000180e147290 */ /* 0x002fe2000fffe0ff */
[----:B------:R-:W-:Y:S11]  /*5d80*/  BRA.U UP3, `(.L_x_99) ;  /* 0xffffffed03c47547 */ /* 0x000ff6000b83ffff */
[----:B------:R-:W-:-:S04]  /*5d90*/  SHF.L.U32 R2, R10, 0x1f, RZ ;  /* 0x0000001f0a027819 */ /* 0x000fc800000006ff */
[----:B------:R-:W1:Y:S02]  /*5da0*/  SYNCS.PHASECHK.TRANS64.TRYWAIT P0, [UR31+0xf0], R2 ;  /* 0x0000f002ff0075a7 */ /* 0x000e64000800111f */
[----:B-1----:R-:W-:Y:S05]  /*5db0*/  @!P0 BRA `(.L_x_100) ;  /* 0x0000004400408947 */ /* 0x002fea0003800000 */
.L_x_207:
[----:B------:R-:W3:Y:S02]  /*5dc0*/  SYNCS.PHASECHK.TRANS64.TRYWAIT P0, [UR31+0xf8], R2 ;  /* 0x0000f802ff0075a7 */ /* 0x000ee4000800111f */
[----:B---3--:R-:W-:Y:S05]  /*5dd0*/  @!P0 BRA `(.L_x_101) ;  /* 0x0000004400508947 */ /* 0x008fea0003800000 */
.L_x_209:
[----:B------:R-:W3:Y:S02]  /*5de0*/  SYNCS.PHASECHK.TRANS64.TRYWAIT P0, [UR31+0x100], R2 ;  /* 0x00010002ff0075a7 */ /* 0x000ee4000800111f */
[----:B---3--:R-:W-:Y:S05]  /*5df0*/  @!P0 BRA `(.L_x_102) ;  /* 0x0000004400608947 */ /* 0x008fea0003800000 */
.L_x_211:
[----:B-12---:R-:W-:-:S07]  /*5e00*/  MOV R0, UR31 ;  /* 0x0000001f00007c02 */ /* 0x006fce0008000f00 */
.L_x_103:
[----:B-1----:R-:W-:-:S04]  /*5e10*/  SHF.L.U32 R2, R10, 0x1f, RZ ;  /* 0x0000001f0a027819 */ /* 0x002fc800000006ff */
[----:B------:R1:W2:Y:S03]  /*5e20*/  SYNCS.PHASECHK.TRANS64.TRYWAIT P0, [R0+URZ+0x108], R2 ;  /* 0x00010802000075a7 */ /* 0x0002a600080011ff */
[----:B--2---:R-:W-:Y:S05]  /*5e30*/  @!P0 NANOSLEEP.SYNCS 0x989680 ;  /* 0x009896800000895d */ /* 0x004fea0003900000 */
[----:B------:R-:W2:Y:S02]  /*5e40*/  @!P0 SYNCS.PHASECHK.TRANS64 P0, [R0+URZ+0x108], R2 ;  /* 0x00010802000085a7 */ /* 0x000ea400080010ff */
[----:B--2---:R-:W-:Y:S05]  /*5e50*/  @P0 EXIT ;  /* 0x000000000000094d */ /* 0x004fea0003800000 */
[----:B------:R-:W-:Y:S05]  /*5e60*/  BRA `(.L_x_103) ;  /* 0xfffffffc00e87947 */ /* 0x000fea000383ffff */
.L_x_88:
[----:B------:R-:W-:-:S06]  /*5e70*/  UISETP.GE.AND UP0, UPT, UR18, 0x4, UPT ;  /* 0x000000041200788c */ /* 0x000fcc000bf06270 */
[----:B------:R-:W-:-:S13]  /*5e80*/  PLOP3.LUT P0, PT, PT, PT, UP0, 0x80, 0x8 ;  /* 0x000000000008781c */ /* 0x000fda0003f0f008 */
[----:B-1----:R-:W-:Y:S05]  /*5e90*/  @!P0 EXIT ;  /* 0x000000000000894d */ /* 0x002fea0003800000 */
[----:B------:R-:W1:Y:S08]  /*5ea0*/  S2UR UR4, SR_CgaCtaId ;  /* 0x00000000000479c3 */ /* 0x000e700000008800 */
[----:B------:R-:W-:Y:S01]  /*5eb0*/  BAR.SYNC.DEFER_BLOCKING 0x6, 0xa0 ;  /* 0x0182800000007b1d */ /* 0x000fe20000010000 */
[C---:B------:R-:W-:Y:S01]  /*5ec0*/  IMAD.SHL.U32 R44, R55.reuse, 0x10, RZ ;  /* 0x00000010372c7824 */ /* 0x040fe200078e00ff */
[----:B------:R-:W-:Y:S01]  /*5ed0*/  SHF.L.U32 R23, R55, 0x10, RZ ;  /* 0x0000001037177819 */ /* 0x000fe200000006ff */
[----:B------:R-:W-:-:S02]  /*5ee0*/  IMAD.SHL.U32 R0, R46, 0x200, RZ ;  /* 0x000002002e007824 */ /* 0x000fc400078e00ff */
[----:B------:R-:W-:Y:S02]  /*5ef0*/  HFMA2 R51, -RZ, RZ, 0, 0 ;  /* 0x00000000ff337431 */ /* 0x000fe400000001ff */
[----:B------:R-:W-:Y:S01]  /*5f00*/  IMAD.SHL.U32 R4, R55, 0x2, RZ ;  /* 0x0000000237047824 */ /* 0x000fe200078e00ff */
[----:B------:R-:W-:Y:S01]  /*5f10*/  UMOV UR44, 0x400 ;  /* 0x00000400002c7882 */ /* 0x000fe20000000000 */
[----:B------:R-:W2:Y:S01]  /*5f20*/  LDC.64 R42, c[0x0][0x8b0] ;  /* 0x00022c00ff2a7b82 */ /* 0x000ea20000000a00 */
[C---:B------:R-:W-:Y:S01]  /*5f30*/  LOP3.LUT R54, R44.reuse, 0x5b0, RZ, 0xc0, !PT ;  /* 0x000005b02c367812 */ /* 0x040fe200078ec0ff */
[----:B------:R-:W-:Y:S01]  /*5f40*/  IMAD.MOV.U32 R53, RZ, RZ, 0x1 ;  /* 0x00000001ff357424 */ /* 0x000fe200078e00ff */
[----:B------:R-:W-:Y:S01]  /*5f50*/  LOP3.LUT R5, R44, 0x40, RZ, 0xc0, !PT ;  /* 0x000000402c057812 */ /* 0x000fe200078ec0ff */
[----:B------:R-:W-:Y:S01]  /*5f60*/  IMAD.MOV.U32 R22, RZ, RZ, RZ ;  /* 0x000000ffff167224 */ /* 0x000fe200078e00ff */
[----:B------:R-:W-:Y:S01]  /*5f70*/  LOP3.LUT R54, R54, 0x200, R0, 0xf8, !PT ;  /* 0x0000020036367812 */ /* 0x000fe200078ef800 */
[----:B------:R-:W-:Y:S01]  /*5f80*/  IMAD.SHL.U32 R0, R46, 0x200000, RZ ;  /* 0x002000002e007824 */ /* 0x000fe200078e00ff */
[----:B------:R-:W-:Y:S01]  /*5f90*/  LOP3.LUT R4, R5, 0x8, R4, 0xf8, !PT ;  /* 0x0000000805047812 */ /* 0x000fe200078ef804 */
[----:B------:R-:W3:Y:S01]  /*5fa0*/  LDC.64 R40, c[0x0][0x8a8] ;  /* 0x00022a00ff287b82 */ /* 0x000ee20000000a00 */
[----:B------:R-:W-:Y:S01]  /*5fb0*/  LOP3.LUT P0, RZ, R44, 0x40, RZ, 0xc0, !PT ;  /* 0x000000402cff7812 */ /* 0x000fe2000780c0ff */
[----:B------:R-:W-:Y:S01]  /*5fc0*/  IMAD.MOV.U32 R52, RZ, RZ, RZ ;  /* 0x000000ffff347224 */ /* 0x000fe200078e00ff */
[----:B------:R-:W-:Y:S01]  /*5fd0*/  LOP3.LUT R0, R0, 0x200000, RZ, 0xc0, !PT ;  /* 0x0020000000007812 */ /* 0x000fe200078ec0ff */
[----:B------:R-:W4:Y:S01]  /*5fe0*/  LDCU UR57, c[0x0][0x370] ;  /* 0x00006e00ff3977ac */ /* 0x000f220008000800 */
[----:B------:R-:W-:-:S02]  /*5ff0*/  LOP3.LUT R54, R54, R4, RZ, 0xfc, !PT ;  /* 0x0000000436367212 */ /* 0x000fc400078efcff */
[----:B------:R-:W-:Y:S01]  /*6000*/  LOP3.LUT R23, R0, 0x400000, R23, 0xf8, !PT ;  /* 0x0040000000177812 */ /* 0x000fe200078ef817 */
[----:B-1----:R-:W-:Y:S01]  /*6010*/  ULEA UR44, UR4, UR44, 0x18 ;  /* 0x0000002c042c7291 */ /* 0x002fe2000f8ec0ff */
[----:B------:R-:W-:Y:S01]  /*6020*/  P2R R0, PR, RZ, 0x1 ;  /* 0x00000001ff007803 */ /* 0x000fe20000000000 */
[----:B------:R-:W1:Y:S01]  /*6030*/  LDCU.128 UR4, c[0x0][0xa80] ;  /* 0x00015000ff0477ac */ /* 0x000e620008000c00 */
[----:B------:R-:W-:Y:S01]  /*6040*/  LOP3.LUT R55, R55, 0x60, RZ, 0xc0, !PT ;  /* 0x0000006037377812 */ /* 0x000fe200078ec0ff */
[----:B------:R-:W2:Y:S05]  /*6050*/  LDCU.64 UR62, c[0x0][0x348] ;  /* 0x00006900ff3e77ac */ /* 0x000eaa0008000a00 */
[----:B------:R-:W4:Y:S01]  /*6060*/  LDS R2, [UR44+0x170] ;  /* 0x0001702cff027984 */ /* 0x000f220008000800 */
[----:B------:R-:W2:Y:S01]  /*6070*/  LDCU UR42, c[0x0][0xb0c] ;  /* 0x00016180ff2a77ac */ /* 0x000ea20008000800 */
[----:B------:R-:W2:Y:S01]  /*6080*/  LDCU UR38, c[0x0][0xb30] ;  /* 0x00016600ff2677ac */ /* 0x000ea20008000800 */
[----:B------:R-:W2:Y:S01]  /*6090*/  LDCU.64 UR50, c[0x0][0x888] ;  /* 0x00011100ff3277ac */ /* 0x000ea20008000a00 */
[----:B-1----:R-:W-:Y:S01]  /*60a0*/  IMAD.U32 R59, RZ, RZ, UR4 ;  /* 0x00000004ff3b7e24 */ /* 0x002fe2000f8e00ff */
[----:B------:R-:W-:Y:S01]  /*60b0*/  MOV R56, UR7 ;  /* 0x0000000700387c02 */ /* 0x000fe20008000f00 */
[----:B------:R-:W-:Y:S01]  /*60c0*/  UIADD3 UR4, UPT, UPT, UR44, 0x200, URZ ;  /* 0x000002002c047890 */ /* 0x000fe2000fffe0ff */
[----:B------:R-:W-:Y:S01]  /*60d0*/  IMAD.U32 R58, RZ, RZ, UR5 ;  /* 0x00000005ff3a7e24 */ /* 0x000fe2000f8e00ff */
[----:B------:R-:W1:Y:S01]  /*60e0*/  LDCU.64 UR40, c[0x0][0xb28] ;  /* 0x00016500ff2877ac */ /* 0x000e620008000a00 */
[----:B------:R-:W-:-:S03]  /*60f0*/  IMAD.U32 R57, RZ, RZ, UR6 ;  /* 0x00000006ff397e24 */ /* 0x000fc6000f8e00ff */
[----:B------:R-:W-:Y:S01]  /*6100*/  IMAD.U32 R50, RZ, RZ, UR4 ;  /* 0x00000004ff327e24 */ /* 0x000fe2000f8e00ff */
[----:B------:R-:W1:Y:S01]  /*6110*/  LDCU.64 UR60, c[0x0][0x890] ;  /* 0x00011200ff3c77ac */ /* 0x000e620008000a00 */
[----:B------:R-:W1:Y:S01]  /*6120*/  LDCU.128 UR52, c[0x0][0xb10] ;  /* 0x00016200ff3477ac */ /* 0x000e620008000c00 */
[----:B------:R-:W1:Y:S01]  /*6130*/  LDCU UR56, c[0x0][0x374] ;  /* 0x00006e80ff3877ac */ /* 0x000e620008000800 */
[----:B------:R-:W-:Y:S01]  /*6140*/  UMOV UR49, URZ ;  /* 0x000000ff00317c82 */ /* 0x000fe20008000000 */
[----:B------:R-:W-:Y:S01]  /*6150*/  UMOV UR47, URZ ;  /* 0x000000ff002f7c82 */ /* 0x000fe20008000000 */
[C---:B----4-:R-:W-:Y:S01]  /*6160*/  VIADD R3, R2.reuse, 0x40 ;  /* 0x0000004002037836 */ /* 0x050fe20000000000 */
[----:B------:R-:W-:-:S04]  /*6170*/  LOP3.LUT R2, R2, 0xffff, RZ, 0xc0, !PT ;  /* 0x0000ffff02027812 */ /* 0x000fc800078ec0ff */
[----:B------:R-:W-:-:S05]  /*6180*/  LOP3.LUT R3, R3, 0xffff, RZ, 0xc0, !PT ;  /* 0x0000ffff03037812 */ /* 0x000fca00078ec0ff */
[----:B-123--:R4:W-:Y:S02]  /*6190*/  STL.64 [R1], R2 ;  /* 0x0000000201007387 */ /* 0x00e9e40000100a00 */
.L_x_147:
[----:B----4-:R-:W-:Y:S04]  /*61a0*/  SHF.L.U32 R2, R51, 0x1f, RZ ;  /* 0x0000001f33027819 */ /* 0x010fe800000006ff */
[----:B-1----:R-:W1:Y:S02]  /*61b0*/  SYNCS.PHASECHK.TRANS64.TRYWAIT P0, [UR44+0x120], R2 ;  /* 0x00012002ff0075a7 */ /* 0x002e64000800112c */
[----:B-1----:R-:W-:Y:S05]  /*61c0*/  @!P0 BRA `(.L_x_104) ;  /* 0x0000004000848947 */ /* 0x002fea0003800000 */
.L_x_213:
[----:B-1----:R-:W-:Y:S01]  /*61d0*/  LEA R2, R22, UR43, 0x2 ;  /* 0x0000002b16027c11 */ /* 0x002fe2000f8e10ff */
[----:B------:R-:W1:Y:S01]  /*61e0*/  LDS.128 R4, [UR44+0x160] ;  /* 0x0001602cff047984 */ /* 0x000e620008000c00 */
[----:B------:R-:W-:Y:S02]  /*61f0*/  UIADD3 UR4, UPT, UPT, UR44, 0x128, URZ ;  /* 0x000001282c047890 */ /* 0x000fe4000fffe0ff */
[----:B------:R-:W-:Y:S01]  /*6200*/  UISETP.GE.AND UP0, UPT, UR39, 0x1, UPT ;  /* 0x000000012700788c */ /* 0x000fe2000bf06270 */
[----:B------:R-:W-:Y:S01]  /*6210*/  @!PT LDS RZ, [RZ] ;  /* 0x00000000fffff984 */ /* 0x000fe20000000800 */
[----:B------:R-:W-:Y:S01]  /*6220*/  @!PT LDS RZ, [RZ] ;  /* 0x00000000fffff984 */ /* 0x000fe20000000800 */
[----:B------:R-:W-:Y:S01]  /*6230*/  @!PT LDS RZ, [RZ] ;  /* 0x00000000fffff984 */ /* 0x000fe20000000800 */
[----:B------:R-:W-:Y:S01]  /*6240*/  @!PT LDS RZ, [RZ] ;  /* 0x00000000fffff984 */ /* 0x000fe20000000800 */
[----:B------:R2:W-:Y:S06]  /*6250*/  MEMBAR.ALL.CTA ;  /* 0x0000000000007992 */ /* 0x0005ec0000008000 */
[----:B--2---:R-:W2:Y:S01]  /*6260*/  FENCE.VIEW.ASYNC.S ;  /* 0x00000000000073c6 */ /* 0x004ea20000000000 */
[----:B------:R-:W-:Y:S09]  /*6270*/  UPRMT UR4, URZ, 0x654, UR4 ;  /* 0x00000654ff047896 */ /* 0x000ff20008000004 */
[----:B--2---:R-:W-:Y:S01]  /*6280*/  SYNCS.ARRIVE.TRANS64.RED.A1T0 RZ, [UR4], RZ ;  /* 0x000000ffffff79a7 */ /* 0x004fe20008100404 */
[----:B------:R-:W5:Y:S01]  /*6290*/  LDL R2, [R2] ;  /* 0x0000000002027983 */ /* 0x000f620000100800 */
[----:B-1----:R-:W-:Y:S11]  /*62a0*/  LOP3.LUT P0, RZ, R6, 0x1, RZ, 0xc0, !PT ;  /* 0x0000000106ff7812 */ /* 0x002ff6000780c0ff */
[----:B------:R-:W-:Y:S02]  /*62b0*/  @!UPT UIADD3 URZ, UPT, UPT, URZ, URZ, URZ ;  /* 0x000000fffffff290 */ /* 0x000fe4000fffe0ff */
[----:B------:R-:W-:Y:S01]  /*62c0*/  VOTEU.ANY UP1, P0 ;  /* 0x0000000000ff7886 */ /* 0x000fe20000020100 */
[----:B------:R-:W-:Y:S01]  /*62d0*/  PLOP3.LUT P0, PT, PT, PT, UP1, 0x80, 0x8 ;  /* 0x000000000008781c */ /* 0x000fe20003f0f018 */
[----:B------:R-:W-:Y:S11]  /*62e0*/  UP2UR UR58, UPR, URZ, 0x2 ;  /* 0x00000002ff3a7883 */ /* 0x000ff60008000000 */
[----:B------:R-:W-:Y:S01]  /*62f0*/  @!UPT UIADD3 URZ, UPT, UPT, URZ, URZ, URZ ;  /* 0x000000fffffff290 */ /* 0x000fe2000fffe0ff */
[----:B------:R-:W-:Y:S02]  /*6300*/  @P0 MOV R3, R4 ;  /* 0x0000000400030202 */ /* 0x000fe40000000f00 */
[----:B------:R-:W-:Y:S02]  /*6310*/  @P0 LOP3.LUT R0, R5, 0xffff, RZ, 0xc0, !PT ;  /* 0x0000ffff05000812 */ /* 0x000fe400078ec0ff */
[----:B------:R-:W-:Y:S02]  /*6320*/  @P0 R2UR UR5, R3 ;  /* 0x00000000030502ca */ /* 0x000fe400000e0000 */
[----:B------:R-:W-:Y:S11]  /*6330*/  @P0 R2UR UR4, R0 ;  /* 0x00000000000402ca */ /* 0x000ff600000e0000 */
[----:B------:R-:W-:Y:S02]  /*6340*/  @UP1 UMOV UR37, UR5 ;  /* 0x0000000500251c82 */ /* 0x000fe40008000000 */
[----:B------:R-:W-:Y:S01]  /*6350*/  @UP1 UMOV UR36, UR4 ;  /* 0x0000000400241c82 */ /* 0x000fe20008000000 */
[----:B------:R-:W-:Y:S05]  /*6360*/  BRA.U !UP0, `(.L_x_105) ;  /* 0x0000000108cc7547 */ /* 0x000fea000b800000 */
[----:B------:R-:W1:Y:S01]  /*6370*/  LDCU UR9, c[0x0][0xb20] ;  /* 0x00016400ff0977ac */ /* 0x000e620008000800 */
[----:B------:R-:W-:Y:S02]  /*6380*/  UIMAD.WIDE.U32 UR4, UR56, UR55, URZ ;  /* 0x00000037380472a5 */ /* 0x000fe4000f8e00ff */
[----:B------:R-:W-:Y:S02]  /*6390*/  UIMAD.WIDE.U32 UR6, UR57, UR52, URZ ;  /* 0x00000034390672a5 */ /* 0x000fe4000f8e00ff */
[----:B------:R-:W-:Y:S02]  /*63a0*/  UIMAD.WIDE.U32 UR10, UR36, UR55, URZ ;  /* 0x00000037240a72a5 */ /* 0x000fe4000f8e00ff */
[----:B------:R-:W-:Y:S02]  /*63b0*/  UISETP.NE.AND UP0, UPT, UR54, 0x1, UPT ;  /* 0x000000013600788c */ /* 0x000fe4000bf05270 */
[----:B------:R-:W-:Y:S02]  /*63c0*/  UISETP.NE.AND UP1, UPT, UR42, 0x1, UPT ;  /* 0x000000012a00788c */ /* 0x000fe4000bf25270 */
[----:B------:R-:W-:Y:S02]  /*63d0*/  UISETP.NE.AND UP2, UPT, UR39, 0x1, UPT ;  /* 0x000000012700788c */ /* 0x000fe4000bf45270 */
[----:B------:R-:W-:Y:S01]  /*63e0*/  UIMAD.WIDE.U32 UR12, UR37, UR52, URZ ;  /* 0x00000034250c72a5 */ /* 0x000fe2000f8e00ff */
[----:B------:R-:W-:Y:S01]  /*63f0*/  UMOV UR4, UR5 ;  /* 0x0000000500047c82 */ /* 0x000fe20008000000 */
[----:B------:R-:W-:Y:S01]  /*6400*/  UMOV UR6, UR11 ;  /* 0x0000000b00067c82 */ /* 0x000fe20008000000 */
[----:B-1----:R-:W-:Y:S03]  /*6410*/  USHF.R.U32.HI UR8, URZ, UR9, UR4 ;  /* 0x00000009ff087299 */ /* 0x002fe60008011604 */
[----:B------:R-:W-:Y:S02]  /*6420*/  UMOV UR4, UR7 ;  /* 0x0000000700047c82 */ /* 0x000fe40008000000 */
[----:B------:R-:W-:Y:S02]  /*6430*/  USHF.R.U32.HI UR5, URZ, UR53, UR4 ;  /* 0x00000035ff057299 */ /* 0x000fe40008011604 */
[----:B------:R-:W-:Y:S02]  /*6440*/  USEL UR4, UR56, UR8, !UP0 ;  /* 0x0000000838047287 */ /* 0x000fe4000c000000 */
[----:B------:R-:W-:Y:S02]  /*6450*/  USHF.R.U32.HI UR8, URZ, UR9, UR6 ;  /* 0x00000009ff087299 */ /* 0x000fe40008011606 */
[----:B------:R-:W-:Y:S02]  /*6460*/  UIMAD.WIDE.U32 UR6, UR4, UR40, URZ ;  /* 0x00000028040672a5 */ /* 0x000fe4000f8e00ff */
[----:B------:R-:W-:Y:S02]  /*6470*/  USEL UR9, UR57, UR5, !UP1 ;  /* 0x0000000539097287 */ /* 0x000fe4000c800000 */
[----:B------:R-:W-:Y:S02]  /*6480*/  USEL UR8, UR36, UR8, !UP0 ;  /* 0x0000000824087287 */ /* 0x000fe4000c000000 */
[----:B------:R-:W-:Y:S01]  /*6490*/  UIMAD.WIDE.U32 UR10, UR9, UR40, URZ ;  /* 0x00000028090a72a5 */ /* 0x000fe2000f8e00ff */
[----:B------:R-:W-:Y:S01]  /*64a0*/  UMOV UR6, UR7 ;  /* 0x0000000700067c82 */ /* 0x000fe20008000000 */
[----:B------:R-:W-:Y:S01]  /*64b0*/  UMOV UR5, UR13 ;  /* 0x0000000d00057c82 */ /* 0x000fe20008000000 */
[----:B------:R-:W-:Y:S02]  /*64c0*/  @UP2 USHF.R.U32.HI UR4, URZ, UR41, UR6 ;  /* 0x00000029ff042299 */ /* 0x000fe40008011606 */
[----:B------:R-:W-:Y:S02]  /*64d0*/  USHF.R.U32.HI UR5, URZ, UR53, UR5 ;  /* 0x00000035ff057299 */ /* 0x000fe40008011605 */
[----:B------:R-:W-:Y:S02]  /*64e0*/  UIMAD UR4, UR39, UR4, URZ ;  /* 0x00000004270472a4 */ /* 0x000fe4000f8e02ff */
[----:B------:R-:W-:Y:S02]  /*64f0*/  USEL UR5, UR37, UR5, !UP1 ;  /* 0x0000000525057287 */ /* 0x000fe4000c800000 */
[----:B------:R-:W-:Y:S01]  /*6500*/  UISETP.GE.AND UP0, UPT, UR8, UR4, UPT ;  /* 0x000000040800728c */ /* 0x000fe2000bf06270 */
[----:B------:R-:W-:Y:S01]  /*6510*/  UMOV UR6, UR11 ;  /* 0x0000000b00067c82 */ /* 0x000fe20008000000 */
[----:B------:R-:W-:Y:S02]  /*6520*/  UIMAD.WIDE.U32 UR10, UR8, UR40, URZ ;  /* 0x00000028080a72a5 */ /* 0x000fe4000f8e00ff */
[----:B------:R-:W-:Y:S04]  /*6530*/  @UP2 USHF.R.U32.HI UR9, URZ, UR41, UR6 ;  /* 0x00000029ff092299 */ /* 0x000fe80008011606 */
[----:B------:R-:W-:Y:S01]  /*6540*/  UIMAD UR6, UR39, UR9, URZ ;  /* 0x00000009270672a4 */ /* 0x000fe2000f8e02ff */
[----:B------:R-:W-:Y:S03]  /*6550*/  UMOV UR4, UR11 ;  /* 0x0000000b00047c82 */ /* 0x000fe60008000000 */
[----:B------:R-:W-:Y:S02]  /*6560*/  UISETP.GE.OR UP0, UPT, UR5, UR6, UP0 ;  /* 0x000000060500728c */ /* 0x000fe40008706670 */
[----:B------:R-:W-:Y:S02]  /*6570*/  USHF.R.U32.HI UR4, URZ, UR41, UR4 ;  /* 0x00000029ff047299 */ /* 0x000fe40008011604 */
[----:B------:R-:W-:Y:S02]  /*6580*/  UIMAD.WIDE.U32 UR6, UR5, UR40, URZ ;  /* 0x00000028050672a5 */ /* 0x000fe4000f8e00ff */
[----:B------:R-:W-:Y:S02]  /*6590*/  USEL UR11, UR8, UR4, !UP2 ;  /* 0x00000004080b7287 */ /* 0x000fe4000d000000 */
[----:B------:R-:W-:Y:S02]  /*65a0*/  UIADD3 UR6, UPT, UPT, -UR5, URZ, URZ ;  /* 0x000000ff05067290 */ /* 0x000fe4000fffe1ff */
[----:B------:R-:W-:Y:S02]  /*65b0*/  UIADD3 UR10, UPT, UPT, -UR11, URZ, URZ ;  /* 0x000000ff0b0a7290 */ /* 0x000fe4000fffe1ff */
[----:B------:R-:W-:Y:S02]  /*65c0*/  UIMAD UR6, UR42, UR6, UR37 ;  /* 0x000000062a0672a4 */ /* 0x000fe4000f8e0225 */
[----:B------:R-:W-:Y:S01]  /*65d0*/  UIMAD UR10, UR39, UR10, UR8 ;  /* 0x0000000a270a72a4 */ /* 0x000fe2000f8e0208 */
[----:B------:R-:W-:Y:S01]  /*65e0*/  @!UP0 UMOV UR4, UR7 ;  /* 0x0000000700048c82 */ /* 0x000fe20008000000 */
[----:B------:R-:W-:Y:S02]  /*65f0*/  UIADD3 UR7, UPT, UPT, -UR8, URZ, URZ ;  /* 0x000000ff08077290 */ /* 0x000fe4000fffe1ff */
[----:B------:R-:W-:Y:S04]  /*6600*/  @!UP0 USHF.R.U32.HI UR4, URZ, UR41, UR4 ;  /* 0x00000029ff048299 */ /* 0x000fe80008011604 */
[----:B------:R-:W-:Y:S04]  /*6610*/  @!UP0 USEL UR4, UR5, UR4, !UP2 ;  /* 0x0000000405048287 */ /* 0x000fe8000d000000 */
[----:B------:R-:W-:Y:S02]  /*6620*/  @!UP0 UIMAD UR9, UR9, UR10, UR4 ;  /* 0x0000000a090982a4 */ /* 0x000fe4000f8e0204 */
[----:B------:R-:W-:Y:S02]  /*6630*/  @!UP0 UIADD3 UR10, UPT, UPT, UR11, -UR4, URZ ;  /* 0x800000040b0a8290 */ /* 0x000fe4000fffe0ff */
[----:B------:R-:W-:Y:S02]  /*6640*/  UIMAD UR4, UR54, UR7, UR36 ;  /* 0x00000007360472a4 */ /* 0x000fe4000f8e0224 */
[----:B------:R-:W-:Y:S03]  /*6650*/  @!UP0 UIMAD UR8, UR10, UR39, UR5 ;  /* 0x000000270a0882a4 */ /* 0x000fe6000f8e0205 */
[----:B------:R-:W-:Y:S02]  /*6660*/  @!UP0 UMOV UR5, UR9 ;  /* 0x0000000900058c82 */ /* 0x000fe40008000000 */
[----:B------:R-:W-:Y:S02]  /*6670*/  UIMAD UR37, UR5, UR42, UR6 ;  /* 0x0000002a052572a4 */ /* 0x000fe4000f8e0206 */
[----:B------:R-:W-:Y:S11]  /*6680*/  UIMAD UR36, UR8, UR54, UR4 ;  /* 0x00000036082472a4 */ /* 0x000ff6000f8e0204 */
[----:B------:R-:W-:Y:S01]  /*6690*/  @!UPT UIADD3 URZ, UPT, UPT, URZ, URZ, URZ ;  /* 0x000000fffffff290 */ /* 0x000fe2000fffe0ff */
.L_x_105:
[----:B------:R-:W-:Y:S01]  /*66a0*/  UISETP.NE.AND UP0, UPT, UR38, 0x1, UPT ;  /* 0x000000012600788c */ /* 0x000fe2000bf05270 */
[----:B------:R-:W-:Y:S01]  /*66b0*/  @P0 SHF.R.U32.HI R4, RZ, 0x10, R5 ;  /* 0x00000010ff040819 */ /* 0x000fe20000011605 */
[----:B------:R-:W-:Y:S01]  /*66c0*/  USHF.L.U32 UR46, UR20, 0x7, URZ ;  /* 0x00000007142e7899 */ /* 0x000fe200080006ff */
[----:B------:R-:W-:Y:S02]  /*66d0*/  BSSY.RECONVERGENT B6, `(.L_x_106) ;  /* 0x0000034000067945 */ /* 0x000fe40003800200 */
[----:B------:R-:W-:Y:S02]  /*66e0*/  @P0 R2UR UR59, R4 ;  /* 0x00000000043b02ca */ /* 0x000fe400000e0000 */
[----:B------:R-:W-:Y:S04]  /*66f0*/  LOP3.LUT P0, RZ, R50, 0x90, RZ, 0xc0, !PT ;  /* 0x0000009032ff7812 */ /* 0x000fe8000780c0ff */
[----:B------:R-:W1:Y:S01]  /*6700*/  @!UP0 LDCU.128 UR12, c[0x0][0xb10] ;  /* 0x00016200ff0c87ac */ /* 0x000e620008000c00 */
[----:B------:R-:W2:Y:S01]  /*6710*/  @!UP0 LDCU UR5, c[0x0][0xb0c] ;  /* 0x00016180ff0587ac */ /* 0x000ea20008000800 */
[----:B------:R-:W3:Y:S01]  /*6720*/  @!UP0 LDCU UR10, c[0x0][0xb20] ;  /* 0x00016400ff0a87ac */ /* 0x000ee20008000800 */
[----:B-1----:R-:W-:Y:S02]  /*6730*/  UIMAD.WIDE.U32 UR8, UR37, UR12, URZ ;  /* 0x0000000c250872a5 */ /* 0x002fe4000f8e00ff */
[----:B------:R-:W-:Y:S02]  /*6740*/  UIMAD.WIDE.U32 UR6, UR36, UR15, URZ ;  /* 0x0000000f240672a5 */ /* 0x000fe4000f8e00ff */
[----:B------:R-:W-:Y:S03]  /*6750*/  @!UP0 UISETP.NE.AND UP1, UPT, UR14, 0x1, UPT ;  /* 0x000000010e00888c */ /* 0x000fe6000bf25270 */
[----:B------:R-:W-:Y:S01]  /*6760*/  @!UP0 UMOV UR4, UR9 ;  /* 0x0000000900048c82 */ /* 0x000fe20008000000 */
[----:B--2---:R-:W-:Y:S02]  /*6770*/  @!UP0 UISETP.NE.AND UP2, UPT, UR5, 0x1, UPT ;  /* 0x000000010500888c */ /* 0x004fe4000bf45270 */
[----:B------:R-:W-:Y:S01]  /*6780*/  @!UP0 USHF.R.U32.HI UR4, URZ, UR13, UR4 ;  /* 0x0000000dff048299 */ /* 0x000fe20008011604 */
[----:B------:R-:W-:Y:S02]  /*6790*/  @!UP0 UMOV UR6, UR7 ;  /* 0x0000000700068c82 */ /* 0x000fe40008000000 */
[----:B---3--:R-:W-:Y:S02]  /*67a0*/  @!UP0 USHF.R.U32.HI UR6, URZ, UR10, UR6 ;  /* 0x0000000aff068299 */ /* 0x008fe40008011606 */
[----:B------:R-:W-:Y:S02]  /*67b0*/  @!UP0 USEL UR7, UR37, UR4, !UP2 ;  /* 0x0000000425078287 */ /* 0x000fe4000d000000 */
[----:B------:R-:W-:Y:S04]  /*67c0*/  @!UP0 USEL UR6, UR36, UR6, !UP1 ;  /* 0x0000000624068287 */ /* 0x000fe8000c800000 */
[----:B------:R-:W-:Y:S02]  /*67d0*/  @!UP0 UIADD3 UR4, UPT, UPT, -UR7, UR6, URZ ;  /* 0x0000000607048290 */ /* 0x000fe4000fffe1ff */
[----:B------:R-:W-:Y:S02]  /*67e0*/  @!UP0 UIADD3 UR6, UPT, UPT, UR7, -UR6, URZ ;  /* 0x8000000607068290 */ /* 0x000fe4000fffe0ff */
[----:B------:R-:W-:Y:S02]  /*67f0*/  @!UP0 UIMAD UR37, UR4, UR5, UR37 ;  /* 0x00000005042582a4 */ /* 0x000fe4000f8e0225 */
[----:B------:R-:W-:Y:S01]  /*6800*/  @!UP0 UIMAD UR36, UR6, UR14, UR36 ;  /* 0x0000000e062482a4 */ /* 0x000fe2000f8e0224 */
[----:B------:R-:W-:Y:S11]  /*6810*/  @!P0 BRA `(.L_x_107) ;  /* 0x00000000007c8947 */ /* 0x000ff60003800000 */
[----:B------:R-:W1:Y:S01]  /*6820*/  LDCU.64 UR8, c[0x4][0x80] ;  /* 0x01001000ff0877ac */ /* 0x000e620008000a00 */
[----:B------:R-:W-:Y:S01]  /*6830*/  MOV R16, 0x0 ;  /* 0x0000000000107802 */ /* 0x000fe20000000f00 */
[----:B------:R-:W-:Y:S02]  /*6840*/  HFMA2 R12, -RZ, RZ, 0, 5.9604644775390625e-08 ;  /* 0x00000001ff0c7431 */ /* 0x000fe400000001ff */
[----:B------:R-:W-:Y:S01]  /*6850*/  IMAD.MOV.U32 R8, RZ, RZ, 0x70 ;  /* 0x00000070ff087424 */ /* 0x000fe200078e00ff */
[----:B------:R2:W3:Y:S01]  /*6860*/  LDC.64 R14, c[0x4][R16] ;  /* 0x01000000100e7b82 */ /* 0x0004e20000000a00 */
[----:B------:R-:W4:Y:S01]  /*6870*/  LDCU.64 UR6, c[0x4][0x88] ;  /* 0x01001100ff0677ac */ /* 0x000f220008000a00 */
[----:B------:R-:W-:Y:S01]  /*6880*/  IMAD.MOV.U32 R13, RZ, RZ, RZ ;  /* 0x000000ffff0d7224 */ /* 0x000fe200078e00ff */
[----:B------:R-:W2:Y:S01]  /*6890*/  LDCU.64 UR4, c[0x4][0x8] ;  /* 0x01000100ff0477ac */ /* 0x000ea20008000a00 */
[----:B-1----:R-:W-:Y:S01]  /*68a0*/  MOV R5, UR9 ;  /* 0x0000000900057c02 */ /* 0x002fe20008000f00 */
[----:B------:R-:W-:Y:S01]  /*68b0*/  IMAD.U32 R4, RZ, RZ, UR8 ;  /* 0x00000008ff047e24 */ /* 0x000fe2000f8e00ff */
[----:B----4-:R-:W-:Y:S01]  /*68c0*/  MOV R7, UR7 ;  /* 0x0000000700077c02 */ /* 0x010fe20008000f00 */
[----:B------:R-:W-:Y:S01]  /*68d0*/  IMAD.U32 R6, RZ, RZ, UR6 ;  /* 0x00000006ff067e24 */ /* 0x000fe2000f8e00ff */
[----:B--2---:R-:W-:Y:S01]  /*68e0*/  MOV R11, UR5 ;  /* 0x00000005000b7c02 */ /* 0x004fe20008000f00 */
[----:B------:R-:W-:Y:S02]  /*68f0*/  IMAD.U32 R10, RZ, RZ, UR4 ;  /* 0x00000004ff0a7e24 */ /* 0x000fe4000f8e00ff */
[----:B------:R-:W-:Y:S07]  /*6900*/  LEPC R20, `(.L_x_108) ;  /* 0x000000001014794e */ /* 0x000fee0000000000 */
[----:B---3-5:R-:W-:Y:S05]  /*6910*/  CALL.ABS.NOINC R14 ;  /* 0x000000000e007343 */ /* 0x028fea0003c00000 */
.L_x_108:
[----:B------:R-:W1:Y:S01]  /*6920*/  LDCU.64 UR8, c[0x4][0x80] ;  /* 0x01001000ff0877ac */ /* 0x000e620008000a00 */
[----:B------:R-:W2:Y:S01]  /*6930*/  LDC.64 R16, c[0x4][R16] ;  /* 0x0100000010107b82 */ /* 0x000ea20000000a00 */
[----:B------:R-:W-:Y:S02]  /*6940*/  HFMA2 R12, -RZ, RZ, 0, 5.9604644775390625e-08 ;  /* 0x00000001ff0c7431 */ /* 0x000fe400000001ff */
[----:B------:R-:W-:Y:S02]  /*6950*/  IMAD.MOV.U32 R8, RZ, RZ, 0x70 ;  /* 0x00000070ff087424 */ /* 0x000fe400078e00ff */
[----:B------:R-:W-:Y:S01]  /*6960*/  IMAD.MOV.U32 R13, RZ, RZ, RZ ;  /* 0x000000ffff0d7224 */ /* 0x000fe200078e00ff */
[----:B------:R-:W3:Y:S01]  /*6970*/  LDCU.64 UR6, c[0x4][0x88] ;  /* 0x01001100ff0677ac */ /* 0x000ee20008000a00 */
[----:B------:R-:W4:Y:S01]  /*6980*/  LDCU.64 UR4, c[0x4][0x8] ;  /* 0x01000100ff0477ac */ /* 0x000f220008000a00 */
[----:B-1----:R-:W-:Y:S02]  /*6990*/  MOV R4, UR8 ;  /* 0x0000000800047c02 */ /* 0x002fe40008000f00 */
[----:B------:R-:W-:Y:S02]  /*69a0*/  MOV R5, UR9 ;  /* 0x0000000900057c02 */ /* 0x000fe40008000f00 */
[----:B---3--:R-:W-:Y:S01]  /*69b0*/  MOV R7, UR7 ;  /* 0x0000000700077c02 */ /* 0x008fe20008000f00 */
[----:B------:R-:W-:Y:S01]  /*69c0*/  IMAD.U32 R6, RZ, RZ, UR6 ;  /* 0x00000006ff067e24 */ /* 0x000fe2000f8e00ff */
[----:B----4-:R-:W-:Y:S01]  /*69d0*/  MOV R11, UR5 ;  /* 0x00000005000b7c02 */ /* 0x010fe20008000f00 */
[----:B------:R-:W-:Y:S02]  /*69e0*/  IMAD.U32 R10, RZ, RZ, UR4 ;  /* 0x00000004ff0a7e24 */ /* 0x000fe4000f8e00ff */
[----:B------:R-:W-:Y:S07]  /*69f0*/  LEPC R20, `(.L_x_107) ;  /* 0x000000001014794e */ /* 0x000fee0000000000 */
[----:B--2---:R-:W-:Y:S05]  /*6a00*/  CALL.ABS.NOINC R16 ;  /* 0x0000000010007343 */ /* 0x004fea0003c00000 */
.L_x_107:
[----:B------:R-:W-:Y:S05]  /*6a10*/  BSYNC.RECONVERGENT B6 ;  /* 0x0000000000067941 */ /* 0x000fea0003800200 */
.L_x_106:
[----:B------:R-:W-:Y:S01]  /*6a20*/  R2UR UR4, R49 ;  /* 0x00000000310472ca */ /* 0x000fe200000e0000 */
[----:B------:R-:W-:Y:S01]  /*6a30*/  UISETP.NE.U32.AND UP0, UPT, UR60, URZ, UPT ;  /* 0x000000ff3c00728c */ /* 0x000fe2000bf05070 */
[----:B------:R-:W-:Y:S02]  /*6a40*/  ISETP.NE.U32.AND P4, PT, R42, RZ, PT ;  /* 0x000000ff2a00720c */ /* 0x000fe40003f85070 */
[----:B------:R-:W-:Y:S01]  /*6a50*/  ISETP.NE.U32.AND P2, PT, RZ, UR50, PT ;  /* 0x00000032ff007c0c */ /* 0x000fe2000bf45070 */
[----:B------:R-:W-:Y:S01]  /*6a60*/  UISETP.NE.AND.EX UP1, UPT, UR61, URZ, UPT, UP0 ;  /* 0x000000ff3d00728c */ /* 0x000fe2000bf25300 */
[----:B------:R-:W-:Y:S01]  /*6a70*/  ISETP.NE.AND.EX P4, PT, R43, RZ, PT, P4 ;  /* 0x000000ff2b00720c */ /* 0x000fe20003f85340 */
[----:B------:R-:W-:Y:S01]  /*6a80*/  UPLOP3.LUT UP0, UPT, UPT, UPT, UPT, 0x40, 0x4 ;  /* 0x000000000004789c */ /* 0x000fe20003f0e870 */
[----:B------:R-:W-:Y:S05]  /*6a90*/  ISETP.NE.AND.EX P2, PT, RZ, UR51, PT, P2 ;  /* 0x00000033ff007c0c */ /* 0x000fea000bf45320 */
[----:B------:R-:W-:Y:S06]  /*6aa0*/  UISETP.NE.AND UP2, UPT, UR4, URZ, UPT ;  /* 0x000000ff0400728c */ /* 0x000fec000bf45270 */
[----:B------:R-:W-:Y:S05]  /*6ab0*/  PLOP3.LUT P1, PT, PT, PT, UP2, 0x80, 0x8 ;  /* 0x000000000008781c */ /* 0x000fea0003f2f028 */
[----:B------:R-:W-:Y:S06]  /*6ac0*/  @UP2 UPLOP3.LUT UP0, UPT, UPT, UPT, UP1, 0x80, 0x8 ;  /* 0x000000000008289c */ /* 0x000fec0003f0f010 */
[----:B------:R-:W-:Y:S01]  /*6ad0*/  PLOP3.LUT P0, PT, PT, PT, UP0, 0x80, 0x8 ;  /* 0x000000000008781c */ /* 0x000fe20003f0f008 */
[----:B------:R-:W-:Y:S01]  /*6ae0*/  @!UPT UIADD3 URZ, UPT, UPT, URZ, URZ, URZ ;  /* 0x000000fffffff290 */ /* 0x000fe2000fffe0ff */
[----:B------:R-:W-:Y:S11]  /*6af0*/  BRA.U !UP1, `(.L_x_109) ;  /* 0x00000001093c7547 */ /* 0x000ff6000b800000 */
[----:B------:R-:W-:Y:S01]  /*6b00*/  UISETP.NE.U32.AND UP0, UPT, UR50, URZ, UPT ;  /* 0x000000ff3200728c */ /* 0x000fe2000bf05070 */
[----:B------:R-:W-:Y:S01]  /*6b10*/  HFMA2 R0, -RZ, RZ, 0, 5.9604644775390625e-08 ;  /* 0x00000001ff007431 */ /* 0x000fe200000001ff */
[----:B------:R-:W1:Y:S01]  /*6b20*/  LDCU.64 UR8, c[0x0][0x358] ;  /* 0x00006b00ff0877ac */ /* 0x000e620008000a00 */
[----:B------:R-:W-:Y:S01]  /*6b30*/  IMAD.MOV.U32 R45, RZ, RZ, 0x1 ;  /* 0x00000001ff2d7424 */ /* 0x000fe200078e00ff */
[----:B------:R-:W-:Y:S06]  /*6b40*/  UISETP.NE.AND.EX UP0, UPT, UR51, URZ, UPT, UP0 ;  /* 0x000000ff3300728c */ /* 0x000fec000bf05300 */
[----:B------:R-:W-:Y:S05]  /*6b50*/  PLOP3.LUT P3, PT, PT, PT, UP0, 0x80, 0x8 ;  /* 0x000000000008781c */ /* 0x000fea0003f6f008 */
[----:B------:R-:W2:Y:S01]  /*6b60*/  @UP0 LDCU.64 UR4, c[0x0][0x888] ;  /* 0x00011100ff0407ac */ /* 0x000ea20008000a00 */
[----:B------:R-:W-:Y:S07]  /*6b70*/  @UP0 UIMAD UR6, UR48, UR60, URZ ;  /* 0x0000003c300602a4 */ /* 0x000fee000f8e02ff */
[----:B------:R-:W-:Y:S01]  /*6b80*/  @!P3 PRMT R45, R0, 0x7610, R45 ;  /* 0x00007610002db816 */ /* 0x000fe2000000002d */
[----:B--2---:R-:W-:Y:S06]  /*6b90*/  @UP0 UIMAD.WIDE UR4, UR6, 0x4, UR4 ;  /* 0x00000004060408a5 */ /* 0x004fec000f8e0204 */
[----:B------:R-:W-:Y:S01]  /*6ba0*/  IMAD.U32 R4, RZ, RZ, UR4 ;  /* 0x00000004ff047e24 */ /* 0x000fe2000f8e00ff */
[----:B------:R-:W-:Y:S04]  /*6bb0*/  MOV R5, UR5 ;  /* 0x0000000500057c02 */ /* 0x000fe80008000f00 */
[----:B------:R-:W2:Y:S01]  /*6bc0*/  @!UP0 LDCU UR4, c[0x0][0x880] ;  /* 0x00011000ff0487ac */ /* 0x000ea20008000800 */
[----:B-1---5:R1:W5:Y:S02]  /*6bd0*/  @P3 LDG.E R27, desc[UR8][R4.64] ;  /* 0x00000008041b3981 */ /* 0x022364000c1e1900 */
[----:B-12---:R-:W-:Y:S02]  /*6be0*/  @!P3 IMAD.U32 R27, RZ, RZ, UR4 ;  /* 0x00000004ff1bbe24 */ /* 0x006fe4000f8e00ff */
.L_x_109:
[----:B------:R-:W-:Y:S05]  /*6bf0*/  @!P4 BRA `(.L_x_110) ;  /* 0x000000000024c947 */ /* 0x000fea0003800000 */
[----:B------:R-:W-:Y:S01]  /*6c00*/  ISETP.NE.U32.AND P3, PT, R40, RZ, PT ;  /* 0x000000ff2800720c */ /* 0x000fe20003f65070 */
[----:B------:R-:W1:Y:S03]  /*6c10*/  LDCU.64 UR4, c[0x0][0x358] ;  /* 0x00006b00ff0477ac */ /* 0x000e660008000a00 */
[----:B------:R-:W-:Y:S11]  /*6c20*/  ISETP.NE.AND.EX P3, PT, R41, RZ, PT, P3 ;  /* 0x000000ff2900720c */ /* 0x000ff60003f65330 */
[----:B------:R-:W-:Y:S02]  /*6c30*/  @!UPT UIADD3 URZ, UPT, UPT, URZ, URZ, URZ ;  /* 0x000000fffffff290 */ /* 0x000fe4000fffe0ff */
[----:B------:R-:W2:Y:S01]  /*6c40*/  @P3 LDC.64 R4, c[0x0][0x8a8] ;  /* 0x00022a00ff043b82 */ /* 0x000ea20000000a00 */
[----:B------:R-:W-:Y:S04]  /*6c50*/  @P3 IMAD R0, R42, UR48, RZ ;  /* 0x000000302a003c24 */ /* 0x000fe8000f8e02ff */
[----:B--2---:R-:W-:Y:S05]  /*6c60*/  @P3 IMAD.WIDE R4, R0, 0x4, R4 ;  /* 0x0000000400043825 */ /* 0x004fea00078e0204 */
[----:B-1---5:R1:W5:Y:S02]  /*6c70*/  @P3 LDG.E R24, desc[UR4][R4.64] ;  /* 0x0000000404183981 */ /* 0x022364000c1e1900 */
[----:B-1----:R-:W2:Y:S02]  /*6c80*/  @!P3 LDC R24, c[0x0][0x8a0] ;  /* 0x00022800ff18bb82 */ /* 0x002ea40000000800 */
.L_x_110:
[----:B-----5:R-:W-:Y:S01]  /*6c90*/  FSETP.NEU.AND P4, PT, R27, RZ, PT ;  /* 0x000000ff1b00720b */ /* 0x020fe20003f8d000 */
[----:B------:R-:W1:Y:S01]  /*6ca0*/  LDCU.64 UR10, c[0x0][0xa90] ;  /* 0x00015200ff0a77ac */ /* 0x000e620008000a00 */
[----:B------:R-:W-:Y:S01]  /*6cb0*/  SEL R4, RZ, 0xffffffff, P2 ;  /* 0xffffffffff047807 */ /* 0x000fe20001000000 */
[----:B------:R-:W-:Y:S01]  /*6cc0*/  IMAD.SHL.U32 R66, R54, 0x2, RZ ;  /* 0x0000000236427824 */ /* 0x000fe200078e00ff */
[----:B------:R-:W-:Y:S01]  /*6cd0*/  @P1 LOP3.LUT P2, RZ, R45, 0xff, RZ, 0xc0, !PT ;  /* 0x000000ff2dff1812 */ /* 0x000fe2000784c0ff */
[----:B------:R-:W-:Y:S01]  /*6ce0*/  BSSY B1, `(.L_x_111) ;  /* 0x000004a000017945 */ /* 0x000fe20003800000 */
[----:B------:R-:W-:Y:S01]  /*6cf0*/  @P1 SEL R0, RZ, 0xffffffff, P4 ;  /* 0xffffffffff001807 */ /* 0x000fe20002000000 */
[----:B------:R-:W-:Y:S01]  /*6d00*/  USHF.L.U32 UR8, UR45, 0x6, URZ ;  /* 0x000000062d087899 */ /* 0x000fe200080006ff */
[----:B------:R-:W-:Y:S01]  /*6d10*/  LOP3.LUT R53, R53, 0x1, RZ, 0x3c, !PT ;  /* 0x0000000135357812 */ /* 0x000fe200078e3cff */
[----:B------:R-:W-:Y:S01]  /*6d20*/  IMAD.MOV.U32 R68, RZ, RZ, 0x1 ;  /* 0x00000001ff447424 */ /* 0x000fe200078e00ff */
[----:B------:R-:W-:Y:S01]  /*6d30*/  @P0 SEL R0, R4, R0, !P2 ;  /* 0x0000000004000207 */ /* 0x000fe20005000000 */
[----:B------:R-:W-:Y:S01]  /*6d40*/  IMAD.IADD R25, R23, 0x1, R2 ;  /* 0x0000000117197824 */ /* 0x000fe200078e0202 */
[----:B------:R-:W-:Y:S01]  /*6d50*/  LEA R63, R22, UR44, 0x3 ;  /* 0x0000002c163f7c11 */ /* 0x000fe2000f8e18ff */
[----:B------:R-:W-:Y:S01]  /*6d60*/  IMAD.U32 R62, RZ, RZ, UR8 ;  /* 0x00000008ff3e7e24 */ /* 0x000fe2000f8e00ff */
[----:B------:R-:W-:Y:S01]  /*6d70*/  @P1 LOP3.LUT R0, R0, 0x1, RZ, 0xc0, !PT ;  /* 0x0000000100001812 */ /* 0x000fe200078ec0ff */
[----:B------:R-:W-:Y:S01]  /*6d80*/  IMAD.MOV.U32 R26, RZ, RZ, RZ ;  /* 0x000000ffff1a7224 */ /* 0x000fe200078e00ff */
[----:B------:R-:W-:Y:S02]  /*6d90*/  R2UR UR4, R58 ;  /* 0x000000003a0472ca */ /* 0x000fe400000e0000 */
[----:B------:R-:W-:Y:S02]  /*6da0*/  CS2R R38, SRZ ;  /* 0x0000000000267805 */ /* 0x000fe4000001ff00 */
[----:B------:R-:W-:Y:S02]  /*6db0*/  ISETP.NE.U32.OR P6, PT, R0, 0x1, !P1 ;  /* 0x000000010000780c */ /* 0x000fe40004fc5470 */
[----:B------:R-:W-:Y:S02]  /*6dc0*/  CS2R R36, SRZ ;  /* 0x0000000000247805 */ /* 0x000fe4000001ff00 */
[----:B------:R-:W-:Y:S02]  /*6dd0*/  R2UR UR6, R57 ;  /* 0x00000000390672ca */ /* 0x000fe400000e0000 */
[----:B------:R-:W-:Y:S02]  /*6de0*/  CS2R R30, SRZ ;  /* 0x00000000001e7805 */ /* 0x000fe4000001ff00 */
[----:B------:R-:W-:Y:S02]  /*6df0*/  R2UR UR12, R59 ;  /* 0x000000003b0c72ca */ /* 0x000fe400000e0000 */
[----:B------:R-:W-:Y:S02]  /*6e00*/  CS2R R28, SRZ ;  /* 0x00000000001c7805 */ /* 0x000fe4000001ff00 */
[----:B------:R-:W-:Y:S01]  /*6e10*/  R2UR UR9, R56 ;  /* 0x00000000380972ca */ /* 0x000fe200000e0000 */
[----:B------:R-:W-:Y:S01]  /*6e20*/  VIADD R67, R66, UR44 ;  /* 0x0000002c42437c36 */ /* 0x000fe20008000000 */
[----:B------:R-:W-:Y:S02]  /*6e30*/  PLOP3.LUT P3, PT, PT, PT, UP1, 0x80, 0x8 ;  /* 0x000000000008781c */ /* 0x000fe40003f6f018 */
[----:B------:R-:W-:Y:S01]  /*6e40*/  SEL R3, RZ, 0xffffffff, P4 ;  /* 0xffffffffff037807 */ /* 0x000fe20002000000 */
[----:B------:R-:W-:Y:S01]  /*6e50*/  UIMAD.WIDE.U32 UR4, UR8, UR4, URZ ;  /* 0x00000004080472a5 */ /* 0x000fe2000f8e00ff */
[----:B------:R-:W-:Y:S02]  /*6e60*/  LOP3.LUT P4, R64, R45, 0xff, RZ, 0xc0, !PT ;  /* 0x000000ff2d407812 */ /* 0x000fe4000788c0ff */
[----:B------:R-:W-:Y:S02]  /*6e70*/  @P6 SHF.L.U32 R0, R53, 0x1f, RZ ;  /* 0x0000001f35006819 */ /* 0x000fe400000006ff */
[----:B------:R-:W-:Y:S01]  /*6e80*/  P2R R65, PR, RZ, 0x40 ;  /* 0x00000040ff417803 */ /* 0x000fe20000000000 */
[----:B------:R-:W-:Y:S01]  /*6e90*/  UISETP.NE.AND UP0, UPT, UR12, 0x1, UPT ;  /* 0x000000010c00788c */ /* 0x000fe2000bf05270 */
[----:B------:R3:W4:Y:S01]  /*6ea0*/  @P6 SYNCS.PHASECHK.TRANS64.TRYWAIT P1, [UR44+0xd0], R0 ;  /* 0x0000d000ff0065a7 */ /* 0x000722000802112c */
[----:B------:R-:W-:Y:S02]  /*6eb0*/  UMOV UR4, UR5 ;  /* 0x0000000500047c82 */ /* 0x000fe40008000000 */
[----:B------:R-:W-:Y:S01]  /*6ec0*/  USHF.R.U32.HI UR4, URZ, UR6, UR4 ;  /* 0x00000006ff047299 */ /* 0x000fe20008011604 */
[----:B------:R-:W-:Y:S03]  /*6ed0*/  @P3 SEL R3, R4, R3, !P4 ;  /* 0x0000000304033207 */ /* 0x000fe60006000000 */
[----:B------:R-:W-:Y:S01]  /*6ee0*/  USEL UR4, UR8, UR4, !UP0 ;  /* 0x0000000408047287 */ /* 0x000fe2000c000000 */
[----:B------:R-:W-:Y:S01]  /*6ef0*/  LOP3.LUT R3, R3, 0x1, RZ, 0xc0, !PT ;  /* 0x0000000103037812 */ /* 0x000fe200078ec0ff */
[----:B------:R-:W-:Y:S03]  /*6f00*/  UISETP.NE.AND UP0, UPT, UR9, 0x1, UPT ;  /* 0x000000010900788c */ /* 0x000fe6000bf05270 */
[----:B------:R-:W-:Y:S01]  /*6f10*/  ISETP.NE.U32.AND P5, PT, R3, 0x1, PT ;  /* 0x000000010300780c */ /* 0x000fe20003fa5070 */
[----:B------:R-:W-:Y:S02]  /*6f20*/  IMAD.U32 R61, RZ, RZ, UR4 ;  /* 0x00000004ff3d7e24 */ /* 0x000fe4000f8e00ff */
[----:B------:R-:W-:Y:S01]  /*6f30*/  PLOP3.LUT P2, PT, PT, PT, UP0, 0x80, 0x8 ;  /* 0x000000000008781c */ /* 0x000fe20003f4f008 */
[----:B------:R-:W-:Y:S01]  /*6f40*/  IMAD R5, RZ, RZ, -UR4 ;  /* 0x80000004ff057e24 */ /* 0x000fe2000f8e02ff */
[----:B------:R-:W-:Y:S01]  /*6f50*/  P2R R69, PR, RZ, 0x20 ;  /* 0x00000020ff457803 */ /* 0x000fe20000000000 */
[----:B------:R-:W-:Y:S02]  /*6f60*/  IMAD.U32 R60, RZ, RZ, UR4 ;  /* 0x00000004ff3c7e24 */ /* 0x000fe4000f8e00ff */
[----:B------:R-:W-:Y:S01]  /*6f70*/  IMAD R62, R5, UR12, R62 ;  /* 0x0000000c053e7c24 */ /* 0x000fe2000f8e023e */
[----:B---3--:R-:W-:Y:S04]  /*6f80*/  SHF.L.U32 R0, R52, 0x1f, RZ ;  /* 0x0000001f34007819 */ /* 0x008fe800000006ff */
[----:B------:R3:W2:Y:S01]  /*6f90*/  SYNCS.PHASECHK.TRANS64.TRYWAIT P0, [R63+URZ+0x130], R0 ;  /* 0x000130003f0075a7 */ /* 0x0006a200080011ff */
[----:B-1----:R-:W-:Y:S07]  /*6fa0*/  UIMAD.WIDE.U32 UR6, UR4, UR10, URZ ;  /* 0x0000000a040672a5 */ /* 0x002fee000f8e00ff */
[----:B------:R-:W-:Y:S02]  /*6fb0*/  UMOV UR5, UR7 ;  /* 0x0000000700057c82 */ /* 0x000fe40008000000 */
[----:B------:R-:W-:Y:S06]  /*6fc0*/  USHF.R.U32.HI UR5, URZ, UR11, UR5 ;  /* 0x0000000bff057299 */ /* 0x000fec0008011605 */
[----:B------:R-:W-:Y:S05]  /*6fd0*/  SEL R61, R61, UR5, !P2 ;  /* 0x000000053d3d7c07 */ /* 0x000fea000d000000 */
[----:B------:R-:W-:Y:S04]  /*6fe0*/  IMAD.MOV R4, RZ, RZ, -R61 ;  /* 0x000000ffff047224 */ /* 0x000fe800078e0a3d */
[----:B------:R-:W-:Y:S01]  /*6ff0*/  IMAD R60, R4, UR9, R60 ;  /* 0x00000009043c7c24 */ /* 0x000fe2000f8e023c */
[----:B----4-:R-:W-:Y:S01]  /*7000*/  @P6 SEL R68, RZ, 0x1, !P1 ;  /* 0x00000001ff446807 */ /* 0x010fe20004800000 */
[----:B---3--:R-:W-:Y:S06]  /*7010*/  @!P6 BRA `(.L_x_112) ;  /* 0x000000000058e947 */ /* 0x008fec0003800000 */
[C---:B------:R-:W-:Y:S01]  /*7020*/  VIADD R2, R67.reuse, 0x200 ;  /* 0x0000020043027836 */ /* 0x040fe20000000000 */
[----:B------:R-:W-:Y:S01]  /*7030*/  LOP3.LUT P6, RZ, R44, 0x40, RZ, 0xc0, !PT ;  /* 0x000000402cff7812 */ /* 0x000fe200078cc0ff */
[----:B------:R-:W-:Y:S01]  /*7040*/  BSSY B0, `(.L_x_113) ;  /* 0x000000e000007945 */ /* 0x000fe20003800000 */
[----:B------:R-:W-:Y:S01]  /*7050*/  ISETP.NE.AND P2, PT, R68, RZ, PT ;  /* 0x000000ff4400720c */ /* 0x000fe20003f45270 */
[----:B------:R-:W-:Y:S01]  /*7060*/  @P5 VIADD R4, R67, 0x210 ;  /* 0x0000021043045836 */ /* 0x000fe20000000000 */
[----:B------:R-:W-:Y:S01]  /*7070*/  PLOP3.LUT P1, PT, PT, PT, PT, 0x8, 0x80 ;  /* 0x000000000080781c */ /* 0x000fe20003f2e170 */
[----:B------:R-:W-:Y:S01]  /*7080*/  IMAD.MOV.U32 R39, RZ, RZ, RZ ;  /* 0x000000ffff277224 */ /* 0x000fe200078e00ff */
[----:B------:R-:W-:Y:S02]  /*7090*/  @P5 PLOP3.LUT P1, PT, P6, PT, PT, 0x80, 0x8 ;  /* 0x000000000008581c */ /* 0x000fe4000372f070 */
[----:B------:R-:W-:Y:S02]  /*70a0*/  CS2R R36, SRZ ;  /* 0x0000000000247805 */ /* 0x000fe4000001ff00 */
[----:B------:R-:W-:Y:S02]  /*70b0*/  CS2R R30, SRZ ;  /* 0x00000000001e7805 */ /* 0x000fe4000001ff00 */
[----:B------:R-:W-:Y:S07]  /*70c0*/  CS2R R28, SRZ ;  /* 0x00000000001c7805 */ /* 0x000fee000001ff00 */
[----:B------:R-:W-:Y:S01]  /*70d0*/  @P1 VIADD R4, R2, 0xfffffff0 ;  /* 0xfffffff002041836 */ /* 0x000fe20000000000 */
[----:B------:R-:W-:Y:S06]  /*70e0*/  @P2 BRA `(.L_x_114) ;  /* 0x00000000000c2947 */ /* 0x000fec0003800000 */
[----:B------:R-:W-:Y:S04]  /*70f0*/  SHF.L.U32 R3, R53, 0x1f, RZ ;  /* 0x0000001f35037819 */ /* 0x000fe800000006ff */
[----:B------:R-:W1:Y:S02]  /*7100*/  SYNCS.PHASECHK.TRANS64.TRYWAIT P1, [UR44+0xd0], R3 ;  /* 0x0000d003ff0075a7 */ /* 0x000e64000802112c */
[----:B-1----:R-:W-:Y:S05]  /*7110*/  @!P1 BRA `(.L_x_115) ;  /* 0x0000003000c89947 */ /* 0x002fea0003800000 */
.L_x_114:
[----:B------:R-:W-:Y:S05]  /*7120*/  BSYNC B0 ;  /* 0x0000000000007941 */ /* 0x000fea0003800000 */
.L_x_113:
[----:B------:R-:W-:Y:S01]  /*7130*/  ISETP.NE.AND P1, PT, R69, RZ, PT ;  /* 0x000000ff4500720c */ /* 0x000fe20003f25270 */
[----:B------:R-:W-:Y:S11]  /*7140*/  HFMA2 R26, -RZ, RZ, 0, 5.9604644775390625e-08 ;  /* 0x00000001ff1a7431 */ /* 0x000ff600000001ff */
[----:B------:R-:W-:Y:S01]  /*7150*/  @!UPT UIADD3 URZ, UPT, UPT, URZ, URZ, URZ ;  /* 0x000000fffffff290 */ /* 0x000fe2000fffe0ff */
[----:B------:R3:W4:Y:S04]  /*7160*/  @P1 LDS.128 R36, [R4] ;  /* 0x0000000004241984 */ /* 0x0007280000000c00 */
[----:B------:R3:W1:Y:S02]  /*7170*/  @P1 LDS.128 R28, [R66+UR44+0x200] ;  /* 0x0002002c421c1984 */ /* 0x0006640008000c00 */
.L_x_112:
[----:B------:R-:W-:Y:S05]  /*7180*/  BSYNC B1 ;  /* 0x0000000000017941 */ /* 0x000fea0003800000 */
.L_x_111:
[----:B-1----:R-:W-:Y:S04]  /*7190*/  SHF.R.U32.HI R2, RZ, 0x15, R25 ;  /* 0x00000015ff027819 */ /* 0x002fe80000011619 */
[----:B------:R-:W-:Y:S01]  /*71a0*/  LOP3.LUT P1, RZ, R2, 0x3, R46, 0x48, !PT ;  /* 0x0000000302ff7812 */ /* 0x000fe2000782482e */
[----:B------:R-:W-:Y:S01]  /*71b0*/  @!UPT UIADD3 URZ, UPT, UPT, URZ, URZ, URZ ;  /* 0x000000fffffff290 */ /* 0x000fe2000fffe0ff */
[----:B--2---:R-:W-:Y:S11]  /*71c0*/  @P0 BRA `(.L_x_116) ;  /* 0x0000000000080947 */ /* 0x004ff60003800000 */
[----:B------:R-:W1:Y:S02]  /*71d0*/  SYNCS.PHASECHK.TRANS64.TRYWAIT P0, [R63+URZ+0x130], R0 ;  /* 0x000130003f0075a7 */ /* 0x000e6400080011ff */
[----:B-1----:R-:W-:Y:S05]  /*71e0*/  @!P0 BRA `(.L_x_117) ;  /* 0x0000003000ac8947 */ /* 0x002fea0003800000 */
.L_x_116:
[----:B------:R-:W-:Y:S05]  /*71f0*/  @!P1 BRA `(.L_x_118) ;  /* 0x0000000000409947 */ /* 0x000fea0003800000 */
[----:B------:R-:W2:Y:S01]  /*7200*/  LDCU.64 UR8, c[0x4][0x70] ;  /* 0x01000e00ff0877ac */ /* 0x000ea20008000a00 */
[----:B------:R-:W-:Y:S01]  /*7210*/  MOV R3, 0x0 ;  /* 0x0000000000037802 */ /* 0x000fe20000000f00 */
[----:B------:R-:W-:Y:S02]  /*7220*/  HFMA2 R12, -RZ, RZ, 0, 5.9604644775390625e-08 ;  /* 0x00000001ff0c7431 */ /* 0x000fe400000001ff */
[----:B------:R-:W-:Y:S02]  /*7230*/  IMAD.MOV.U32 R8, RZ, RZ, 0x192 ;  /* 0x00000192ff087424 */ /* 0x000fe400078e00ff */
[----:B------:R-:W-:Y:S01]  /*7240*/  IMAD.MOV.U32 R13, RZ, RZ, RZ ;  /* 0x000000ffff0d7224 */ /* 0x000fe200078e00ff */
[----:B------:R-:W5:Y:S01]  /*7250*/  LDCU.64 UR6, c[0x4][0x78] ;  /* 0x01000f00ff0677ac */ /* 0x000f620008000a00 */
[----:B------:R-:W1:Y:S01]  /*7260*/  LDC.64 R2, c[0x4][R3] ;  /* 0x0100000003027b82 */ /* 0x000e620000000a00 */
[----:B------:R-:W4:Y:S01]  /*7270*/  LDCU.64 UR4, c[0x4][0x10] ;  /* 0x01000200ff0477ac */ /* 0x000f220008000a00 */
[----:B--2---:R-:W-:Y:S01]  /*7280*/  MOV R5, UR9 ;  /* 0x0000000900057c02 */ /* 0x004fe20008000f00 */
[----:B---3--:R-:W-:Y:S01]  /*7290*/  IMAD.U32 R4, RZ, RZ, UR8 ;  /* 0x00000008ff047e24 */ /* 0x008fe2000f8e00ff */
[----:B-----5:R-:W-:Y:S01]  /*72a0*/  MOV R7, UR7 ;  /* 0x0000000700077c02 */ /* 0x020fe20008000f00 */
[----:B------:R-:W-:Y:S01]  /*72b0*/  IMAD.U32 R6, RZ, RZ, UR6 ;  /* 0x00000006ff067e24 */ /* 0x000fe2000f8e00ff */
[----:B----4-:R-:W-:Y:S01]  /*72c0*/  MOV R11, UR5 ;  /* 0x00000005000b7c02 */ /* 0x010fe20008000f00 */
[----:B------:R-:W-:Y:S02]  /*72d0*/  IMAD.U32 R10, RZ, RZ, UR4 ;  /* 0x00000004ff0a7e24 */ /* 0x000fe4000f8e00ff */
[----:B------:R-:W-:Y:S07]  /*72e0*/  LEPC R20, `(.L_x_118) ;  /* 0x000000001014794e */ /* 0x000fee0000000000 */
[----:B-1----:R-:W-:Y:S05]  /*72f0*/  CALL.ABS.NOINC R2 ;  /* 0x0000000002007343 */ /* 0x002fea0003c00000 */
.L_x_118:
[----:B------:R-:W-:Y:S01]  /*7300*/  SHF.L.U32 R3, R28, 0x10, RZ ;  /* 0x000000101c037819 */ /* 0x000fe200000006ff */
[----:B------:R-:W-:Y:S05]  /*7310*/  WARPSYNC.ALL ;  /* 0x0000000000007948 */ /* 0x000fea0003800000 */
[----:B------:R-:W-:Y:S01]  /*7320*/  R2UR UR4, R25 ;  /* 0x00000000190472ca */ /* 0x000fe200000e0000 */
[----:B------:R-:W-:Y:S01]  /*7330*/  BSSY.RECONVERGENT B0, `(.L_x_119) ;  /* 0x000005a000007945 */ /* 0x000fe20003800200 */
[----:B------:R-:W-:Y:S02]  /*7340*/  SHF.L.U32 R20, R29, 0x10, RZ ;  /* 0x000000101d147819 */ /* 0x000fe400000006ff */
[----:B------:R-:W-:Y:S02]  /*7350*/  MOV R71, 0x10 ;  /* 0x0000001000477802 */ /* 0x000fe40000000f00 */
[----:B------:R-:W-:Y:S02]  /*7360*/  LOP3.LUT P6, RZ, R44, 0x40, RZ, 0xc0, !PT ;  /* 0x000000402cff7812 */ /* 0x000fe400078cc0ff */
[----:B------:R-:W-:Y:S02]  /*7370*/  ISETP.NE.AND P0, PT, R55, RZ, PT ;  /* 0x000000ff3700720c */ /* 0x000fe40003f05270 */
[----:B------:R-:W-:Y:S03]  /*7380*/  SEL R71, R71, 0xfffffff0, !P6 ;  /* 0xfffffff047477807 */ /* 0x000fe60007000000 */
[----:B---3--:R-:W1:Y:S01]  /*7390*/  LDTM.x16 R4, tmem[UR4] ;  /* 0x00000004000479ee */ /* 0x008e620008240000 */
[----:B------:R-:W-:Y:S01]  /*73a0*/  IADD3 R67, PT, PT, R67, R71, RZ ;  /* 0x0000004743437210 */ /* 0x000fe20007ffe0ff */
[----:B-1----:R-:W-:Y:S01]  /*73b0*/  FMUL R0, R24, R4 ;  /* 0x0000000418007220 */ /* 0x002fe20000400000 */
[----:B------:R-:W-:Y:S01]  /*73c0*/  LOP3.LUT R4, R28, 0xffff0000, RZ, 0xc0, !PT ;  /* 0xffff00001c047812 */ /* 0x000fe200078ec0ff */
[C---:B------:R-:W-:Y:S01]  /*73d0*/  FMUL R2, R24.reuse, R5 ;  /* 0x0000000518027220 */ /* 0x040fe20000400000 */
[C---:B------:R-:W-:Y:S01]  /*73e0*/  FMUL R5, R24.reuse, R9 ;  /* 0x0000000918057220 */ /* 0x040fe20000400000 */
[C---:B------:R-:W-:Y:S01]  /*73f0*/  FFMA R0, R27.reuse, R3, R0 ;  /* 0x000000031b007223 */ /* 0x040fe20000000000 */
[C---:B------:R-:W-:Y:S01]  /*7400*/  FMUL R9, R24.reuse, R13 ;  /* 0x0000000d18097220 */ /* 0x040fe20000400000 */
[----:B------:R-:W-:Y:S01]  /*7410*/  FFMA R2, R27, R4, R2 ;  /* 0x000000041b027223 */ /* 0x000fe20000000002 */
[C---:B------:R-:W-:Y:S01]  /*7420*/  FMUL R4, R24.reuse, R8 ;  /* 0x0000000818047220 */ /* 0x040fe20000400000 */
[C---:B------:R-:W-:Y:S01]  /*7430*/  FMUL R8, R24.reuse, R12 ;  /* 0x0000000c18087220 */ /* 0x040fe20000400000 */
[C---:B------:R-:W-:Y:S01]  /*7440*/  FMUL R12, R24.reuse, R16 ;  /* 0x00000010180c7220 */ /* 0x040fe20000400000 */
[----:B------:R-:W-:Y:S01]  /*7450*/  LOP3.LUT R16, R29, 0xffff0000, RZ, 0xc0, !PT ;  /* 0xffff00001d107812 */ /* 0x000fe200078ec0ff */
[----:B------:R-:W-:Y:S01]  /*7460*/  FMUL R3, R24, R6 ;  /* 0x0000000618037220 */ /* 0x000fe20000400000 */
[----:B------:R-:W-:Y:S01]  /*7470*/  F2FP.BF16.F32.PACK_AB R32, R2, R0 ;  /* 0x000000000220723e */ /* 0x000fe200000010ff */
[----:B------:R-:W-:Y:S01]  /*7480*/  FMUL R13, R24, R17 ;  /* 0x00000011180d7220 */ /* 0x000fe20000400000 */
[----:B------:R-:W-:Y:S01]  /*7490*/  SHF.L.U32 R17, R30, 0x10, RZ ;  /* 0x000000101e117819 */ /* 0x000fe200000006ff */
[----:B------:R-:W-:Y:S01]  /*74a0*/  FMUL R7, R24, R7 ;  /* 0x0000000718077220 */ /* 0x000fe20000400000 */
[----:B------:R-:W-:Y:S01]  /*74b0*/  LOP3.LUT R0, R30, 0xffff0000, RZ, 0xc0, !PT ;  /* 0xffff00001e007812 */ /* 0x000fe200078ec0ff */
[----:B------:R-:W-:Y:S01]  /*74c0*/  FFMA R3, R27, R20, R3 ;  /* 0x000000141b037223 */ /* 0x000fe20000000003 */
[----:B------:R-:W-:Y:S01]  /*74d0*/  SHF.L.U32 R2, R31, 0x10, RZ ;  /* 0x000000101f027819 */ /* 0x000fe200000006ff */
[----:B------:R-:W-:Y:S01]  /*74e0*/  FFMA R7, R27, R16, R7 ;  /* 0x000000101b077223 */ /* 0x000fe20000000007 */
[----:B------:R-:W-:Y:S01]  /*74f0*/  LOP3.LUT R16, R31, 0xffff0000, RZ, 0xc0, !PT ;  /* 0xffff00001f107812 */ /* 0x000fe200078ec0ff */
[C---:B------:R-:W-:Y:S01]  /*7500*/  FFMA R4, R27.reuse, R17, R4 ;  /* 0x000000111b047223 */ /* 0x040fe20000000004 */
[----:B------:R-:W-:Y:S01]  /*7510*/  FFMA R5, R27, R0, R5 ;  /* 0x000000001b057223 */ /* 0x000fe20000000005 */
[----:B----4-:R-:W-:Y:S01]  /*7520*/  SHF.L.U32 R0, R36, 0x10, RZ ;  /* 0x0000001024007819 */ /* 0x010fe200000006ff */
[C---:B------:R-:W-:Y:S01]  /*7530*/  FMUL R6, R24.reuse, R10 ;  /* 0x0000000a18067220 */ /* 0x040fe20000400000 */
[C---:B------:R-:W-:Y:S01]  /*7540*/  FMUL R11, R24.reuse, R11 ;  /* 0x0000000b180b7220 */ /* 0x040fe20000400000 */
[----:B------:R-:W-:Y:S01]  /*7550*/  F2FP.BF16.F32.PACK_AB R33, R7, R3 ;  /* 0x000000030721723e */ /* 0x000fe200000010ff */
[----:B------:R-:W-:Y:S01]  /*7560*/  FMUL R10, R24, R14 ;  /* 0x0000000e180a7220 */ /* 0x000fe20000400000 */
[C---:B------:R-:W-:Y:S01]  /*7570*/  FFMA R6, R27.reuse, R2, R6 ;  /* 0x000000021b067223 */ /* 0x040fe20000000006 */
[C---:B------:R-:W-:Y:S01]  /*7580*/  FFMA R11, R27.reuse, R16, R11 ;  /* 0x000000101b0b7223 */ /* 0x040fe2000000000b */
[----:B------:R-:W-:Y:S01]  /*7590*/  LOP3.LUT R2, R36, 0xffff0000, RZ, 0xc0, !PT ;  /* 0xffff000024027812 */ /* 0x000fe200078ec0ff */
[----:B------:R-:W-:Y:S01]  /*75a0*/  FFMA R8, R27, R0, R8 ;  /* 0x000000001b087223 */ /* 0x000fe20000000008 */
[C---:B------:R-:W-:Y:S01]  /*75b0*/  SHF.L.U32 R3, R37.reuse, 0x10, RZ ;  /* 0x0000001025037819 */ /* 0x040fe200000006ff */
[----:B------:R-:W-:Y:S01]  /*75c0*/  FMUL R15, R24, R15 ;  /* 0x0000000f180f7220 */ /* 0x000fe20000400000 */
[----:B------:R-:W-:Y:S01]  /*75d0*/  LOP3.LUT R0, R37, 0xffff0000, RZ, 0xc0, !PT ;  /* 0xffff000025007812 */ /* 0x000fe200078ec0ff */
[C---:B------:R-:W-:Y:S01]  /*75e0*/  FFMA R9, R27.reuse, R2, R9 ;  /* 0x000000021b097223 */ /* 0x040fe20000000009 */
[C---:B------:R-:W-:Y:S01]  /*75f0*/  SHF.L.U32 R2, R38.reuse, 0x10, RZ ;  /* 0x0000001026027819 */ /* 0x040fe200000006ff */
[C---:B------:R-:W-:Y:S01]  /*7600*/  FFMA R10, R27.reuse, R3, R10 ;  /* 0x000000031b0a7223 */ /* 0x040fe2000000000a */
[----:B------:R-:W-:Y:S01]  /*7610*/  LOP3.LUT R3, R38, 0xffff0000, RZ, 0xc0, !PT ;  /* 0xffff000026037812 */ /* 0x000fe200078ec0ff */
[----:B------:R-:W-:Y:S01]  /*7620*/  FFMA R15, R27, R0, R15 ;  /* 0x000000001b0f7223 */ /* 0x000fe2000000000f */
[----:B------:R-:W-:Y:S01]  /*7630*/  F2FP.BF16.F32.PACK_AB R34, R5, R4 ;  /* 0x000000040522723e */ /* 0x000fe200000010ff */
[C---:B------:R-:W-:Y:S01]  /*7640*/  FMUL R14, R24.reuse, R18 ;  /* 0x00000012180e7220 */ /* 0x040fe20000400000 */
[C---:B------:R-:W-:Y:S01]  /*7650*/  SHF.L.U32 R0, R39.reuse, 0x10, RZ ;  /* 0x0000001027007819 */ /* 0x040fe200000006ff */
[----:B------:R-:W-:Y:S01]  /*7660*/  FMUL R19, R24, R19 ;  /* 0x0000001318137220 */ /* 0x000fe20000400000 */
[----:B------:R-:W-:Y:S01]  /*7670*/  LOP3.LUT R4, R39, 0xffff0000, RZ, 0xc0, !PT ;  /* 0xffff000027047812 */ /* 0x000fe200078ec0ff */
[----:B------:R-:W-:Y:S01]  /*7680*/  FFMA R12, R27, R2, R12 ;  /* 0x000000021b0c7223 */ /* 0x000fe2000000000c */
[----:B------:R-:W-:Y:S01]  /*7690*/  F2FP.BF16.F32.PACK_AB R35, R11, R6 ;  /* 0x000000060b23723e */ /* 0x000fe200000010ff */
[C---:B------:R-:W-:Y:S01]  /*76a0*/  FFMA R13, R27.reuse, R3, R13 ;  /* 0x000000031b0d7223 */ /* 0x040fe2000000000d */
[C---:B------:R-:W-:Y:S01]  /*76b0*/  FFMA R14, R27.reuse, R0, R14 ;  /* 0x000000001b0e7223 */ /* 0x040fe2000000000e */
[----:B------:R-:W-:Y:S01]  /*76c0*/  FFMA R19, R27, R4, R19 ;  /* 0x000000041b137223 */ /* 0x000fe20000000013 */
[----:B------:R-:W-:Y:S01]  /*76d0*/  F2FP.BF16.F32.PACK_AB R8, R9, R8 ;  /* 0x000000080908723e */ /* 0x000fe200000010ff */
[----:B------:R1:W-:Y:S01]  /*76e0*/  STS.128 [R66+UR44+0x200], R32 ;  /* 0x0002002042007988 */ /* 0x0003e20008000c2c */
[----:B------:R-:W-:Y:S02]  /*76f0*/  F2FP.BF16.F32.PACK_AB R9, R15, R10 ;  /* 0x0000000a0f09723e */ /* 0x000fe400000010ff */
[----:B------:R-:W-:Y:S02]  /*7700*/  F2FP.BF16.F32.PACK_AB R10, R13, R12 ;  /* 0x0000000c0d0a723e */ /* 0x000fe400000010ff */
[----:B------:R-:W-:Y:S05]  /*7710*/  F2FP.BF16.F32.PACK_AB R11, R19, R14 ;  /* 0x0000000e130b723e */ /* 0x000fea00000010ff */
[----:B------:R1:W-:Y:S01]  /*7720*/  STS.128 [R67+0x200], R8 ;  /* 0x0002000843007388 */ /* 0x0003e20000000c00 */
[----:B------:R-:W-:Y:S01]  /*7730*/  @!PT LDS RZ, [RZ] ;  /* 0x00000000fffff984 */ /* 0x000fe20000000800 */
[----:B------:R-:W-:Y:S01]  /*7740*/  @!PT LDS RZ, [RZ] ;  /* 0x00000000fffff984 */ /* 0x000fe20000000800 */
[----:B------:R-:W-:Y:S01]  /*7750*/  @!PT LDS RZ, [RZ] ;  /* 0x00000000fffff984 */ /* 0x000fe20000000800 */
[----:B------:R-:W-:Y:S01]  /*7760*/  @!PT LDS RZ, [RZ] ;  /* 0x00000000fffff984 */ /* 0x000fe20000000800 */
[----:B------:R2:W-:Y:S07]  /*7770*/  MEMBAR.ALL.CTA ;  /* 0x0000000000007992 */ /* 0x0005ee0000008000 */
[----:B--2---:R-:W2:Y:S02]  /*7780*/  FENCE.VIEW.ASYNC.S ;  /* 0x00000000000073c6 */ /* 0x004ea40000000000 */
[----:B--2---:R-:W-:Y:S06]  /*7790*/  BAR.SYNC.DEFER_BLOCKING 0x1, 0x80 ;  /* 0x0042000000007b1d */ /* 0x004fec0000010000 */
[----:B------:R-:W-:Y:S05]  /*77a0*/  @P0 BRA `(.L_x_120) ;  /* 0x0000000000480947 */ /* 0x000fea0003800000 */
[----:B------:R-:W-:Y:S01]  /*77b0*/  UIADD3 UR4, UPT, UPT, UR44, 0x200, URZ ;  /* 0x000002002c047890 */ /* 0x000fe2000fffe0ff */
[----:B------:R-:W-:Y:S01]  /*77c0*/  R2UR UR10, R62 ;  /* 0x000000003e0a72ca */ /* 0x000fe200000e0000 */
[----:B------:R-:W-:Y:S01]  /*77d0*/  UMOV UR9, UR46 ;  /* 0x0000002e00097c82 */ /* 0x000fe20008000000 */
[----:B------:R-:W-:Y:S01]  /*77e0*/  R2UR UR11, R60 ;  /* 0x000000003c0b72ca */ /* 0x000fe200000e0000 */
[----:B------:R-:W-:Y:S01]  /*77f0*/  UIADD3 UR6, UPT, UPT, UR44, 0xa00, URZ ;  /* 0x00000a002c067890 */ /* 0x000fe2000fffe0ff */
[----:B------:R-:W-:Y:S01]  /*7800*/  R2UR UR12, R61 ;  /* 0x000000003d0c72ca */ /* 0x000fe200000e0000 */
[----:B------:R-:W-:Y:S01]  /*7810*/  IMAD.U32 R50, RZ, RZ, UR4 ;  /* 0x00000004ff327e24 */ /* 0x000fe2000f8e00ff */
[----:B------:R-:W-:Y:S02]  /*7820*/  UIADD3 UR4, UP0, UPT, UR62, 0x680, URZ ;  /* 0x000006803e047890 */ /* 0x000fe4000ff1e0ff */
[----:B------:R-:W-:Y:S02]  /*7830*/  UIADD3 UR7, UPT, UPT, UR46, 0x40, URZ ;  /* 0x000000402e077890 */ /* 0x000fe4000fffe0ff */
[----:B------:R-:W-:Y:S01]  /*7840*/  R2UR UR8, R50 ;  /* 0x00000000320872ca */ /* 0x000fe200000e0000 */
[----:B------:R-:W-:Y:S11]  /*7850*/  UIADD3.X UR5, UPT, UPT, URZ, UR63, URZ, UP0, !UPT ;  /* 0x0000003fff057290 */ /* 0x000ff600087fe4ff */
[----:B------:R-:W-:Y:S01]  /*7860*/  @!UPT UIADD3 URZ, UPT, UPT, URZ, URZ, URZ ;  /* 0x000000fffffff290 */ /* 0x000fe2000fffe0ff */
[----:B------:R2:W-:Y:S02]  /*7870*/  UTMASTG.4D.IM2COL [UR8], [UR4] ;  /* 0x00000008040073b5 */ /* 0x0005e40008058000 */
[----:B--2---:R-:W-:Y:S01]  /*7880*/  UMOV UR8, UR6 ;  /* 0x0000000600087c82 */ /* 0x004fe20008000000 */
[----:B------:R-:W-:Y:S02]  /*7890*/  UMOV UR9, UR7 ;  /* 0x0000000700097c82 */ /* 0x000fe40008000000 */
[----:B------:R2:W-:Y:S01]  /*78a0*/  UTMASTG.4D.IM2COL [UR8], [UR4] ;  /* 0x00000008040073b5 */ /* 0x0005e20008058000 */
[----:B------:R0:W-:Y:S01]  /*78b0*/  UTMACMDFLUSH ;  /* 0x00000000000079b7 */ /* 0x0001e20000000000 */
[----:B--2---:R-:W-:Y:S04]  /*78c0*/  DEPBAR.LE SB0, 0x1 ;  /* 0x000080400000791a */ /* 0x004fe80000000000 */
.L_x_120:
[----:B------:R-:W-:Y:S05]  /*78d0*/  BSYNC.RECONVERGENT B0 ;  /* 0x0000000000007941 */ /* 0x000fea0003800200 */
.L_x_119:
[----:B------:R-:W-:Y:S01]  /*78e0*/  BAR.SYNC.DEFER_BLOCKING 0x1, 0x80 ;  /* 0x0042000000007b1d */ /* 0x000fe20000010000 */
[----:B------:R-:W-:Y:S01]  /*78f0*/  ISETP.NE.AND P1, PT, R65, RZ, PT ;  /* 0x000000ff4100720c */ /* 0x000fe20003f25270 */
[----:B------:R-:W-:Y:S01]  /*7900*/  UISETP.NE.AND UP0, UPT, UR49, URZ, UPT ;  /* 0x000000ff3100728c */ /* 0x000fe2000bf05270 */
[----:B------:R-:W-:Y:S11]  /*7910*/  LEA R4, R26, UR44, 0x3 ;  /* 0x0000002c1a047c11 */ /* 0x000ff6000f8e18ff */
[----:B------:R-:W-:Y:S01]  /*7920*/  @P1 SHF.L.U32 R3, R53, 0x1f, RZ ;  /* 0x0000001f35031819 */ /* 0x000fe200000006ff */
[----:B------:R-:W-:Y:S06]  /*7930*/  BRA.U !UP0, `(.L_x_121) ;  /* 0x0000000108247547 */ /* 0x000fec000b800000 */
[----:B------:R-:W2:Y:S01]  /*7940*/  S2R R0, SR_CgaCtaId ;  /* 0x0000000000007919 */ /* 0x000ea20000008800 */
[----:B------:R-:W-:Y:S01]  /*7950*/  IMAD.U32 R2, RZ, RZ, UR47 ;  /* 0x0000002fff027e24 */ /* 0x000fe2000f8e00ff */
[----:B------:R-:W-:Y:S04]  /*7960*/  UIADD3 UR4, UPT, UPT, UR47, 0x1, URZ ;  /* 0x000000012f047890 */ /* 0x000fe8000fffe0ff */
[----:B------:R-:W-:Y:S01]  /*7970*/  @P1 LEA R2, R2, UR44, 0x3 ;  /* 0x0000002c02021c11 */ /* 0x000fe2000f8e18ff */
[----:B------:R-:W-:Y:S04]  /*7980*/  UISETP.NE.AND UP0, UPT, UR4, 0x4, UPT ;  /* 0x000000040400788c */ /* 0x000fe8000bf05270 */
[----:B------:R-:W-:Y:S01]  /*7990*/  @P1 VIADD R2, R2, 0xf0 ;  /* 0x000000f002021836 */ /* 0x000fe20000000000 */
[----:B------:R-:W-:Y:S04]  /*79a0*/  USEL UR47, UR4, URZ, UP0 ;  /* 0x000000ff042f7287 */ /* 0x000fe80008000000 */
[----:B--2---:R-:W-:Y:S04]  /*79b0*/  @P1 PRMT R0, R0, 0x654, R2 ;  /* 0x0000065400001816 */ /* 0x004fe80000000002 */
[----:B------:R2:W-:Y:S04]  /*79c0*/  @P1 SYNCS.ARRIVE.TRANS64.RED.A1T0 RZ, [R0+URZ], RZ ;  /* 0x000000ff00ff19a7 */ /* 0x0005e800081004ff */
.L_x_121:
[----:B------:R-:W3:Y:S01]  /*79d0*/  @P1 SYNCS.PHASECHK.TRANS64.TRYWAIT P0, [R4+URZ+0xd0], R3 ;  /* 0x0000d003040015a7 */ /* 0x000ee200080011ff */
[----:B------:R-:W-:Y:S01]  /*79e0*/  BSSY B1, `(.L_x_122) ;  /* 0x0000012000017945 */ /* 0x000fe20003800000 */
[----:B---3--:R-:W-:Y:S03]  /*79f0*/  @P1 SEL R68, RZ, 0x1, !P0 ;  /* 0x00000001ff441807 */ /* 0x008fe60004000000 */
[----:B------:R-:W-:Y:S05]  /*7a00*/  @!P1 BRA `(.L_x_123) ;  /* 0x00000000003c9947 */ /* 0x000fea0003800000 */
[----:B------:R-:W-:Y:S01]  /*7a10*/  ISETP.NE.AND P1, PT, R69, RZ, PT ;  /* 0x000000ff4500720c */ /* 0x000fe20003f25270 */
[----:B------:R-:W-:Y:S01]  /*7a20*/  BSSY B0, `(.L_x_124) ;  /* 0x0000009000007945 */ /* 0x000fe20003800000 */
[----:B------:R-:W-:Y:S11]  /*7a30*/  ISETP.NE.AND P0, PT, R68, RZ, PT ;  /* 0x000000ff4400720c */ /* 0x000ff60003f05270 */
[----:B------:R-:W-:Y:S05]  /*7a40*/  @P1 IMAD R3, R26, 0x1000, R66 ;  /* 0x000010001a031824 */ /* 0x000fea00078e0242 */
[----:B------:R-:W-:Y:S05]  /*7a50*/  @P1 IADD3 R2, PT, PT, R3, UR44, RZ ;  /* 0x0000002c03021c10 */ /* 0x000fea000fffe0ff */
[----:B------:R-:W-:Y:S01]  /*7a60*/  @P1 IMAD.IADD R2, R71, 0x1, R2 ;  /* 0x0000000147021824 */ /* 0x000fe200078e0202 */
[----:B------:R-:W-:Y:S06]  /*7a70*/  @P0 BRA `(.L_x_125) ;  /* 0x00000000000c0947 */ /* 0x000fec0003800000 */
[----:B--2---:R-:W-:Y:S04]  /*7a80*/  SHF.L.U32 R0, R53, 0x1f, RZ ;  /* 0x0000001f35007819 */ /* 0x004fe800000006ff */
[----:B------:R-:W2:Y:S02]  /*7a90*/  SYNCS.PHASECHK.TRANS64.TRYWAIT P0, [R4+URZ+0xd0], R0 ;  /* 0x0000d000040075a7 */ /* 0x000ea400080011ff */
[----:B--2---:R-:W-:Y:S05]  /*7aa0*/  @!P0 BRA `(.L_x_126) ;  /* 0x0000002800908947 */ /* 0x004fea0003800000 */
.L_x_125:
[----:B------:R-:W-:Y:S05]  /*7ab0*/  BSYNC B0 ;  /* 0x0000000000007941 */ /* 0x000fea0003800000 */
.L_x_124:
[----:B------:R-:W-:Y:S02]  /*7ac0*/  ISETP.NE.AND P0, PT, R69, RZ, PT ;  /* 0x000000ff4500720c */ /* 0x000fe40003f05270 */
[----:B------:R-:W-:Y:S11]  /*7ad0*/  IADD3 R26, PT, PT, R26, 0x1, RZ ;  /* 0x000000011a1a7810 */ /* 0x000ff60007ffe0ff */
[----:B------:R3:W4:Y:S04]  /*7ae0*/  @P0 LDS.128 R28, [R3+UR44+0x200] ;  /* 0x0002002c031c0984 */ /* 0x0007280008000c00 */
[----:B------:R3:W1:Y:S02]  /*7af0*/  @P0 LDS.128 R36, [R2+0x200] ;  /* 0x0002000002240984 */ /* 0x0006640000000c00 */
.L_x_123:
[----:B------:R-:W-:Y:S05]  /*7b00*/  BSYNC B1 ;  /* 0x0000000000017941 */ /* 0x000fea0003800000 */
.L_x_122:
[----:B--2---:R-:W-:Y:S05]  /*7b10*/  VIADD R0, R25, 0x10 ;  /* 0x0000001019007836 */ /* 0x004fea0000000000 */
[----:B------:R-:W-:Y:S04]  /*7b20*/  SHF.R.U32.HI R0, RZ, 0x15, R0 ;  /* 0x00000015ff007819 */ /* 0x000fe80000011600 */
[----:B------:R-:W-:Y:S11]  /*7b30*/  LOP3.LUT P0, RZ, R0, 0x3, R46, 0x48, !PT ;  /* 0x0000000300ff7812 */ /* 0x000ff6000780482e */
[----:B------:R-:W-:Y:S02]  /*7b40*/  @!UPT UIADD3 URZ, UPT, UPT, URZ, URZ, URZ ;  /* 0x000000fffffff290 */ /* 0x000fe4000fffe0ff */
[----:B------:R-:W-:Y:S05]  /*7b50*/  @!P0 BRA `(.L_x_127) ;  /* 0x0000000000408947 */ /* 0x000fea0003800000 */
[----:B------:R-:W2:Y:S01]  /*7b60*/  LDCU.64 UR8, c[0x4][0x70] ;  /* 0x01000e00ff0877ac */ /* 0x000ea20008000a00 */
[----:B---3--:R-:W-:Y:S01]  /*7b70*/  MOV R3, 0x0 ;  /* 0x0000000000037802 */ /* 0x008fe20000000f00 */
[----:B------:R-:W-:Y:S02]  /*7b80*/  HFMA2 R12, -RZ, RZ, 0, 5.9604644775390625e-08 ;  /* 0x00000001ff0c7431 */ /* 0x000fe400000001ff */
[----:B-1----:R-:W-:Y:S02]  /*7b90*/  IMAD.MOV.U32 R8, RZ, RZ, 0x192 ;  /* 0x00000192ff087424 */ /* 0x002fe400078e00ff */
[----:B------:R-:W-:Y:S01]  /*7ba0*/  IMAD.MOV.U32 R13, RZ, RZ, RZ ;  /* 0x000000ffff0d7224 */ /* 0x000fe200078e00ff */
[----:B------:R-:W1:Y:S01]  /*7bb0*/  LDCU.64 UR6, c[0x4][0x78] ;  /* 0x01000f00ff0677ac */ /* 0x000e620008000a00 */
[----:B------:R-:W3:Y:S01]  /*7bc0*/  LDC.64 R2, c[0x4][R3] ;  /* 0x0100000003027b82 */ /* 0x000ee20000000a00 */
[----:B------:R-:W5:Y:S01]  /*7bd0*/  LDCU.64 UR4, c[0x4][0x10] ;  /* 0x01000200ff0477ac */ /* 0x000f620008000a00 */
[----:B--2---:R-:W-:Y:S01]  /*7be0*/  MOV R5, UR9 ;  /* 0x0000000900057c02 */ /* 0x004fe20008000f00 */
[----:B------:R-:W-:Y:S01]  /*7bf0*/  IMAD.U32 R4, RZ, RZ, UR8 ;  /* 0x00000008ff047e24 */ /* 0x000fe2000f8e00ff */
[----:B-1----:R-:W-:Y:S01]  /*7c00*/  MOV R7, UR7 ;  /* 0x0000000700077c02 */ /* 0x002fe20008000f00 */
[----:B------:R-:W-:Y:S01]  /*7c10*/  IMAD.U32 R6, RZ, RZ, UR6 ;  /* 0x00000006ff067e24 */ /* 0x000fe2000f8e00ff */
[----:B-----5:R-:W-:Y:S01]  /*7c20*/  MOV R11, UR5 ;  /* 0x00000005000b7c02 */ /* 0x020fe20008000f00 */
[----:B------:R-:W-:Y:S02]  /*7c30*/  IMAD.U32 R10, RZ, RZ, UR4 ;  /* 0x00000004ff0a7e24 */ /* 0x000fe4000f8e00ff */
[----:B------:R-:W-:Y:S07]  /*7c40*/  LEPC R20, `(.L_x_127) ;  /* 0x000000001014794e */ /* 0x000fee0000000000 */
[----:B---34-:R-:W-:Y:S05]  /*7c50*/  CALL.ABS.NOINC R2 ;  /* 0x0000000002007343 */ /* 0x018fea0003c00000 */
.L_x_127:
[----:B---34-:R-:W-:Y:S01]  /*7c60*/  SHF.L.U32 R3, R28, 0x10, RZ ;  /* 0x000000101c037819 */ /* 0x018fe200000006ff */
[----:B------:R-:W-:Y:S05]  /*7c70*/  WARPSYNC.ALL ;  /* 0x0000000000007948 */ /* 0x000fea0003800000 */
[----:B------:R-:W-:Y:S01]  /*7c80*/  R2UR UR4, R25 ;  /* 0x00000000190472ca */ /* 0x000fe200000e0000 */
[----:B------:R-:W2:Y:S01]  /*7c90*/  S2R R70, SR_CgaCtaId ;  /* 0x0000000000467919 */ /* 0x000ea20000008800 */
[C---:B------:R-:W-:Y:S01]  /*7ca0*/  SHF.L.U32 R20, R29.reuse, 0x10, RZ ;  /* 0x000000101d147819 */ /* 0x040fe200000006ff */
[----:B------:R-:W-:Y:S01]  /*7cb0*/  BSSY.RECONVERGENT B0, `(.L_x_128) ;  /* 0x0000059000007945 */ /* 0x000fe20003800200 */
[----:B------:R-:W-:Y:S02]  /*7cc0*/  LOP3.LUT R21, R29, 0xffff0000, RZ, 0xc0, !PT ;  /* 0xffff00001d157812 */ /* 0x000fe400078ec0ff */
[----:B------:R-:W-:Y:S02]  /*7cd0*/  ISETP.NE.AND P6, PT, R65, RZ, PT ;  /* 0x000000ff4100720c */ /* 0x000fe40003fc5270 */
[----:B------:R-:W-:Y:S05]  /*7ce0*/  ISETP.NE.AND P0, PT, R55, RZ, PT ;  /* 0x000000ff3700720c */ /* 0x000fea0003f05270 */
[----:B-1----:R-:W1:Y:S02]  /*7cf0*/  LDTM.x16 R4, tmem[UR4+0x10] ;  /* 0x00001004000479ee */ /* 0x002e640008240000 */
[----:B-1----:R-:W-:Y:S01]  /*7d00*/  FMUL R0, R24, R4 ;  /* 0x0000000418007220 */ /* 0x002fe20000400000 */
[----:B------:R-:W-:Y:S01]  /*7d10*/  LOP3.LUT R4, R28, 0xffff0000, RZ, 0xc0, !PT ;  /* 0xffff00001c047812 */ /* 0x000fe200078ec0ff */
[C---:B------:R-:W-:Y:S01]  /*7d20*/  FMUL R2, R24.reuse, R5 ;  /* 0x0000000518027220 */ /* 0x040fe20000400000 */
[C---:B------:R-:W-:Y:S01]  /*7d30*/  FMUL R7, R24.reuse, R7 ;  /* 0x0000000718077220 */ /* 0x040fe20000400000 */
[C---:B------:R-:W-:Y:S01]  /*7d40*/  FFMA R0, R27.reuse, R3, R0 ;  /* 0x000000031b007223 */ /* 0x040fe20000000000 */
[C---:B------:R-:W-:Y:S01]  /*7d50*/  FMUL R3, R24.reuse, R6 ;  /* 0x0000000618037220 */ /* 0x040fe20000400000 */
[C---:B------:R-:W-:Y:S01]  /*7d60*/  FFMA R2, R27.reuse, R4, R2 ;  /* 0x000000041b027223 */ /* 0x040fe20000000002 */
[C---:B------:R-:W-:Y:S01]  /*7d70*/  FMUL R4, R24.reuse, R8 ;  /* 0x0000000818047220 */ /* 0x040fe20000400000 */
[----:B------:R-:W-:Y:S01]  /*7d80*/  FMUL R8, R24, R12 ;  /* 0x0000000c18087220 */ /* 0x000fe20000400000 */
[C---:B------:R-:W-:Y:S01]  /*7d90*/  FFMA R3, R27.reuse, R20, R3 ;  /* 0x000000141b037223 */ /* 0x040fe20000000003 */
[----:B------:R-:W-:Y:S01]  /*7da0*/  FFMA R7, R27, R21, R7 ;  /* 0x000000151b077223 */ /* 0x000fe20000000007 */
[----:B------:R-:W-:Y:S01]  /*7db0*/  F2FP.BF16.F32.PACK_AB R32, R2, R0 ;  /* 0x000000000220723e */ /* 0x000fe200000010ff */
[----:B------:R-:W-:Y:S01]  /*7dc0*/  FMUL R12, R24, R16 ;  /* 0x00000010180c7220 */ /* 0x000fe20000400000 */
[----:B------:R-:W-:Y:S01]  /*7dd0*/  SHF.L.U32 R16, R30, 0x10, RZ ;  /* 0x000000101e107819 */ /* 0x000fe200000006ff */
[----:B------:R-:W-:Y:S01]  /*7de0*/  FMUL R5, R24, R9 ;  /* 0x0000000918057220 */ /* 0x000fe20000400000 */
[----:B------:R-:W-:Y:S01]  /*7df0*/  LOP3.LUT R0, R30, 0xffff0000, RZ, 0xc0, !PT ;  /* 0xffff00001e007812 */ /* 0x000fe200078ec0ff */
[C---:B------:R-:W-:Y:S01]  /*7e00*/  FMUL R6, R24.reuse, R10 ;  /* 0x0000000a18067220 */ /* 0x040fe20000400000 */
[----:B------:R-:W-:Y:S01]  /*7e10*/  SHF.L.U32 R2, R31, 0x10, RZ ;  /* 0x000000101f027819 */ /* 0x000fe200000006ff */
[----:B------:R-:W-:Y:S01]  /*7e20*/  FFMA R4, R27, R16, R4 ;  /* 0x000000101b047223 */ /* 0x000fe20000000004 */
[----:B------:R-:W-:Y:S01]  /*7e30*/  F2FP.BF16.F32.PACK_AB R33, R7, R3 ;  /* 0x000000030721723e */ /* 0x000fe200000010ff */
[----:B------:R-:W-:Y:S01]  /*7e40*/  FFMA R5, R27, R0, R5 ;  /* 0x000000001b057223 */ /* 0x000fe20000000005 */
[----:B------:R-:W-:Y:S01]  /*7e50*/  LOP3.LUT R3, R31, 0xffff0000, RZ, 0xc0, !PT ;  /* 0xffff00001f037812 */ /* 0x000fe200078ec0ff */
[----:B------:R-:W-:Y:S01]  /*7e60*/  FMUL R11, R24, R11 ;  /* 0x0000000b180b7220 */ /* 0x000fe20000400000 */
[C---:B------:R-:W-:Y:S01]  /*7e70*/  SHF.L.U32 R0, R36.reuse, 0x10, RZ ;  /* 0x0000001024007819 */ /* 0x040fe200000006ff */
[C---:B------:R-:W-:Y:S01]  /*7e80*/  FFMA R6, R27.reuse, R2, R6 ;  /* 0x000000021b067223 */ /* 0x040fe20000000006 */
[----:B------:R-:W-:Y:S01]  /*7e90*/  LOP3.LUT R2, R36, 0xffff0000, RZ, 0xc0, !PT ;  /* 0xffff000024027812 */ /* 0x000fe200078ec0ff */
[----:B------:R-:W-:Y:S01]  /*7ea0*/  FFMA R11, R27, R3, R11 ;  /* 0x000000031b0b7223 */ /* 0x000fe2000000000b */
[----:B------:R-:W-:Y:S01]  /*7eb0*/  SHF.L.U32 R3, R37, 0x10, RZ ;  /* 0x0000001025037819 */ /* 0x000fe200000006ff */
[C---:B------:R-:W-:Y:S01]  /*7ec0*/  FMUL R9, R24.reuse, R13 ;  /* 0x0000000d18097220 */ /* 0x040fe20000400000 */
[----:B------:R-:W-:Y:S01]  /*7ed0*/  F2FP.BF16.F32.PACK_AB R34, R5, R4 ;  /* 0x000000040522723e */ /* 0x000fe200000010ff */
[C---:B------:R-:W-:Y:S01]  /*7ee0*/  FMUL R10, R24.reuse, R14 ;  /* 0x0000000e180a7220 */ /* 0x040fe20000400000 */
[----:B------:R-:W-:Y:S01]  /*7ef0*/  SHF.L.U32 R4, R39, 0x10, RZ ;  /* 0x0000001027047819 */ /* 0x000fe200000006ff */
[----:B------:R-:W-:Y:S01]  /*7f00*/  FFMA R8, R27, R0, R8 ;  /* 0x000000001b087223 */ /* 0x000fe20000000008 */
[----:B------:R-:W-:Y:S01]  /*7f10*/  LOP3.LUT R0, R37, 0xffff0000, RZ, 0xc0, !PT ;  /* 0xffff000025007812 */ /* 0x000fe200078ec0ff */
[C---:B------:R-:W-:Y:S01]  /*7f20*/  FFMA R9, R27.reuse, R2, R9 ;  /* 0x000000021b097223 */ /* 0x040fe20000000009 */
[----:B------:R-:W-:Y:S01]  /*7f30*/  FFMA R10, R27, R3, R10 ;  /* 0x000000031b0a7223 */ /* 0x000fe2000000000a */
[----:B------:R-:W-:Y:S01]  /*7f40*/  FMUL R15, R24, R15 ;  /* 0x0000000f180f7220 */ /* 0x000fe20000400000 */
[----:B------:R-:W-:Y:S01]  /*7f50*/  SHF.L.U32 R2, R38, 0x10, RZ ;  /* 0x0000001026027819 */ /* 0x000fe200000006ff */
[----:B------:R-:W-:Y:S01]  /*7f60*/  FMUL R13, R24, R17 ;  /* 0x00000011180d7220 */ /* 0x000fe20000400000 */
[----:B------:R-:W-:Y:S01]  /*7f70*/  LOP3.LUT R3, R38, 0xffff0000, RZ, 0xc0, !PT ;  /* 0xffff000026037812 */ /* 0x000fe200078ec0ff */
[C---:B------:R-:W-:Y:S01]  /*7f80*/  FMUL R14, R24.reuse, R18 ;  /* 0x00000012180e7220 */ /* 0x040fe20000400000 */
[----:B------:R-:W-:Y:S01]  /*7f90*/  LOP3.LUT R5, R39, 0xffff0000, RZ, 0xc0, !PT ;  /* 0xffff000027057812 */ /* 0x000fe200078ec0ff */
[----:B------:R-:W-:Y:S01]  /*7fa0*/  FFMA R15, R27, R0, R15 ;  /* 0x000000001b0f7223 */ /* 0x000fe2000000000f */
[----:B------:R-:W-:Y:S01]  /*7fb0*/  FMUL R19, R24, R19 ;  /* 0x0000001318137220 */ /* 0x000fe20000400000 */
[----:B------:R-:W-:Y:S01]  /*7fc0*/  F2FP.BF16.F32.PACK_AB R35, R11, R6 ;  /* 0x000000060b23723e */ /* 0x000fe200000010ff */
[C---:B------:R-:W-:Y:S01]  /*7fd0*/  FFMA R12, R27.reuse, R2, R12 ;  /* 0x000000021b0c7223 */ /* 0x040fe2000000000c */
[C---:B------:R-:W-:Y:S01]  /*7fe0*/  FFMA R13, R27.reuse, R3, R13 ;  /* 0x000000031b0d7223 */ /* 0x040fe2000000000d */
[C---:B------:R-:W-:Y:S01]  /*7ff0*/  FFMA R14, R27.reuse, R4, R14 ;  /* 0x000000041b0e7223 */ /* 0x040fe2000000000e */
[----:B------:R-:W-:Y:S01]  /*8000*/  FFMA R19, R27, R5, R19 ;  /* 0x000000051b137223 */ /* 0x000fe20000000013 */
[----:B------:R1:W-:Y:S01]  /*8010*/  STS.128 [R66+UR44+0x1200], R32 ;  /* 0x0012002042007988 */ /* 0x0003e20008000c2c */
[----:B------:R-:W-:Y:S02]  /*8020*/  F2FP.BF16.F32.PACK_AB R8, R9, R8 ;  /* 0x000000080908723e */ /* 0x000fe400000010ff */
[----:B------:R-:W-:Y:S02]  /*8030*/  F2FP.BF16.F32.PACK_AB R9, R15, R10 ;  /* 0x0000000a0f09723e */ /* 0x000fe400000010ff */
[----:B------:R-:W-:Y:S02]  /*8040*/  F2FP.BF16.F32.PACK_AB R10, R13, R12 ;  /* 0x0000000c0d0a723e */ /* 0x000fe400000010ff */
[----:B------:R-:W-:Y:S02]  /*8050*/  F2FP.BF16.F32.PACK_AB R11, R19, R14 ;  /* 0x0000000e130b723e */ /* 0x000fe400000010ff */
[----:B------:R-:W-:Y:S02]  /*8060*/  MOV R0, UR47 ;  /* 0x0000002f00007c02 */ /* 0x000fe40008000f00 */
[----:B------:R-:W-:Y:S01]  /*8070*/  LEA R2, R26, UR44, 0x3 ;  /* 0x0000002c1a027c11 */ /* 0x000fe2000f8e18ff */
[----:B------:R1:W-:Y:S01]  /*8080*/  STS.128 [R67+0x1200], R8 ;  /* 0x0012000843007388 */ /* 0x0003e20000000c00 */
[----:B------:R-:W-:Y:S02]  /*8090*/  @P6 LEA R0, R0, UR44, 0x3 ;  /* 0x0000002c00006c11 */ /* 0x000fe4000f8e18ff */
[----:B------:R-:W-:Y:S02]  /*80a0*/  @P6 SHF.L.U32 R3, R53, 0x1f, RZ ;  /* 0x0000001f35036819 */ /* 0x000fe400000006ff */
[----:B------:R-:W-:Y:S01]  /*80b0*/  @P6 IADD3 R0, PT, PT, R0, 0xf0, RZ ;  /* 0x000000f000006810 */ /* 0x000fe20007ffe0ff */
[----:B------:R-:W-:Y:S01]  /*80c0*/  @!PT LDS RZ, [RZ] ;  /* 0x00000000fffff984 */ /* 0x000fe20000000800 */
[----:B------:R-:W-:Y:S01]  /*80d0*/  @!PT LDS RZ, [RZ] ;  /* 0x00000000fffff984 */ /* 0x000fe20000000800 */
[----:B------:R-:W-:Y:S01]  /*80e0*/  @!PT LDS RZ, [RZ] ;  /* 0x00000000fffff984 */ /* 0x000fe20000000800 */
[----:B------:R-:W-:Y:S01]  /*80f0*/  @!PT LDS RZ, [RZ] ;  /* 0x00000000fffff984 */ /* 0x000fe20000000800 */
[----:B------:R3:W-:Y:S06]  /*8100*/  MEMBAR.ALL.CTA ;  /* 0x0000000000007992 */ /* 0x0007ec0000008000 */
[----:B---3--:R-:W3:Y:S01]  /*8110*/  FENCE.VIEW.ASYNC.S ;  /* 0x00000000000073c6 */ /* 0x008ee20000000000 */
[----:B--2---:R-:W-:Y:S01]  /*8120*/  @P6 PRMT R0, R70, 0x654, R0 ;  /* 0x0000065446006816 */ /* 0x004fe20000000000 */
[----:B---3--:R-:W-:Y:S06]  /*8130*/  BAR.SYNC.DEFER_BLOCKING 0x1, 0x80 ;  /* 0x0042000000007b1d */ /* 0x008fec0000010000 */
[----:B------:R-:W-:Y:S05]  /*8140*/  @P0 BRA `(.L_x_129) ;  /* 0x00000000003c0947 */ /* 0x000fea0003800000 */
[----:B------:R-:W-:Y:S01]  /*8150*/  R2UR UR10, R62 ;  /* 0x000000003e0a72ca */ /* 0x000fe200000e0000 */
[----:B------:R-:W-:Y:S01]  /*8160*/  UIADD3 UR4, UP0, UPT, UR62, 0x680, URZ ;  /* 0x000006803e047890 */ /* 0x000fe2000ff1e0ff */
[----:B------:R-:W-:Y:S01]  /*8170*/  R2UR UR11, R60 ;  /* 0x000000003c0b72ca */ /* 0x000fe200000e0000 */
[----:B------:R-:W-:Y:S01]  /*8180*/  UIADD3 UR8, UPT, UPT, UR44, 0x1200, URZ ;  /* 0x000012002c087890 */ /* 0x000fe2000fffe0ff */
[----:B------:R-:W-:Y:S01]  /*8190*/  R2UR UR12, R61 ;  /* 0x000000003d0c72ca */ /* 0x000fe200000e0000 */
[----:B------:R-:W-:Y:S02]  /*81a0*/  UIADD3 UR9, UPT, UPT, UR46, 0x10, URZ ;  /* 0x000000102e097890 */ /* 0x000fe4000fffe0ff */
[----:B------:R-:W-:Y:S02]  /*81b0*/  UIADD3.X UR5, UPT, UPT, URZ, UR63, URZ, UP0, !UPT ;  /* 0x0000003fff057290 */ /* 0x000fe400087fe4ff */
[----:B------:R-:W-:Y:S02]  /*81c0*/  UIADD3 UR6, UPT, UPT, UR44, 0x1a00, URZ ;  /* 0x00001a002c067890 */ /* 0x000fe4000fffe0ff */
[----:B------:R-:W-:Y:S06]  /*81d0*/  UIADD3 UR7, UPT, UPT, UR46, 0x50, URZ ;  /* 0x000000502e077890 */ /* 0x000fec000fffe0ff */
[----:B------:R2:W-:Y:S02]  /*81e0*/  UTMASTG.4D.IM2COL [UR8], [UR4] ;  /* 0x00000008040073b5 */ /* 0x0005e40008058000 */
[----:B--2---:R-:W-:Y:S01]  /*81f0*/  UMOV UR8, UR6 ;  /* 0x0000000600087c82 */ /* 0x004fe20008000000 */
[----:B------:R-:W-:Y:S02]  /*8200*/  UMOV UR9, UR7 ;  /* 0x0000000700097c82 */ /* 0x000fe40008000000 */
[----:B------:R2:W-:Y:S01]  /*8210*/  UTMASTG.4D.IM2COL [UR8], [UR4] ;  /* 0x00000008040073b5 */ /* 0x0005e20008058000 */
[----:B------:R0:W-:Y:S01]  /*8220*/  UTMACMDFLUSH ;  /* 0x00000000000079b7 */ /* 0x0001e20000000000 */
[----:B--2---:R-:W-:Y:S04]  /*8230*/  DEPBAR.LE SB0, 0x1 ;  /* 0x000080400000791a */ /* 0x004fe80000000000 */
.L_x_129:
[----:B------:R-:W-:Y:S05]  /*8240*/  BSYNC.RECONVERGENT B0 ;  /* 0x0000000000007941 */ /* 0x000fea0003800200 */
.L_x_128:
[----:B------:R-:W-:Y:S01]  /*8250*/  BAR.SYNC.DEFER_BLOCKING 0x1, 0x80 ;  /* 0x0042000000007b1d */ /* 0x000fe20000010000 */
[----:B------:R-:W-:Y:S04]  /*8260*/  UIADD3 UR4, UPT, UPT, UR47, 0x1, URZ ;  /* 0x000000012f047890 */ /* 0x000fe8000fffe0ff */
[----:B------:R-:W-:Y:S04]  /*8270*/  UISETP.NE.AND UP0, UPT, UR4, 0x4, UPT ;  /* 0x000000040400788c */ /* 0x000fe8000bf05270 */
[----:B------:R-:W-:Y:S01]  /*8280*/  USEL UR45, UR4, URZ, UP0 ;  /* 0x000000ff042d7287 */ /* 0x000fe20008000000 */
[----:B------:R2:W-:Y:S01]  /*8290*/  @P6 SYNCS.ARRIVE.TRANS64.RED.A1T0 RZ, [R0+URZ], RZ ;  /* 0x000000ff00ff69a7 */ /* 0x0005e200081004ff */
[----:B------:R-:W-:Y:S01]  /*82a0*/  BSSY B1, `(.L_x_130) ;  /* 0x0000013000017945 */ /* 0x000fe20003800000 */
[----:B------:R-:W3:Y:S02]  /*82b0*/  @P6 SYNCS.PHASECHK.TRANS64.TRYWAIT P0, [R2+URZ+0xd0], R3 ;  /* 0x0000d003020065a7 */ /* 0x000ee400080011ff */
[----:B---3--:R-:W-:Y:S01]  /*82c0*/  @P6 SEL R68, RZ, 0x1, !P0 ;  /* 0x00000001ff446807 */ /* 0x008fe20004000000 */
[----:B--2---:R-:W-:Y:S06]  /*82d0*/  @!P6 BRA `(.L_x_131) ;  /* 0x00000000003ce947 */ /* 0x004fec0003800000 */
[----:B------:R-:W-:Y:S01]  /*82e0*/  ISETP.NE.AND P1, PT, R69, RZ, PT ;  /* 0x000000ff4500720c */ /* 0x000fe20003f25270 */
[----:B------:R-:W-:Y:S01]  /*82f0*/  BSSY B0, `(.L_x_132) ;  /* 0x0000009000007945 */ /* 0x000fe20003800000 */
[----:B------:R-:W-:Y:S11]  /*8300*/  ISETP.NE.AND P0, PT, R68, RZ, PT ;  /* 0x000000ff4400720c */ /* 0x000ff60003f05270 */
[----:B------:R-:W-:Y:S05]  /*8310*/  @P1 IMAD R3, R26, 0x1000, R66 ;  /* 0x000010001a031824 */ /* 0x000fea00078e0242 */
[----:B------:R-:W-:Y:S05]  /*8320*/  @P1 IADD3 R0, PT, PT, R3, UR44, RZ ;  /* 0x0000002c03001c10 */ /* 0x000fea000fffe0ff */
[----:B------:R-:W-:Y:S01]  /*8330*/  @P1 IMAD.IADD R0, R71, 0x1, R0 ;  /* 0x0000000147001824 */ /* 0x000fe200078e0200 */
[----:B------:R-:W-:Y:S06]  /*8340*/  @P0 BRA `(.L_x_133) ;  /* 0x00000000000c0947 */ /* 0x000fec0003800000 */
[----:B------:R-:W-:Y:S04]  /*8350*/  SHF.L.U32 R4, R53, 0x1f, RZ ;  /* 0x0000001f35047819 */ /* 0x000fe800000006ff */
[----:B------:R-:W2:Y:S02]  /*8360*/  SYNCS.PHASECHK.TRANS64.TRYWAIT P0, [R2+URZ+0xd0], R4 ;  /* 0x0000d004020075a7 */ /* 0x000ea400080011ff */
[----:B--2---:R-:W-:Y:S05]  /*8370*/  @!P0 BRA `(.L_x_134) ;  /* 0x0000002000708947 */ /* 0x004fea0003800000 */
.L_x_133:
[----:B------:R-:W-:Y:S05]  /*8380*/  BSYNC B0 ;  /* 0x0000000000007941 */ /* 0x000fea0003800000 */
.L_x_132:
[----:B------:R-:W-:Y:S02]  /*8390*/  ISETP.NE.AND P0, PT, R69, RZ, PT ;  /* 0x000000ff4500720c */ /* 0x000fe40003f05270 */
[----:B------:R-:W-:Y:S11]  /*83a0*/  IADD3 R26, PT, PT, R26, 0x1, RZ ;  /* 0x000000011a1a7810 */ /* 0x000ff60007ffe0ff */
[----:B------:R3:W4:Y:S04]  /*83b0*/  @P0 LDS.128 R28, [R3+UR44+0x200] ;  /* 0x0002002c031c0984 */ /* 0x0007280008000c00 */
[----:B------:R3:W1:Y:S02]  /*83c0*/  @P0 LDS.128 R36, [R0+0x200] ;  /* 0x0002000000240984 */ /* 0x0006640000000c00 */
.L_x_131:
[----:B------:R-:W-:Y:S05]  /*83d0*/  BSYNC B1 ;  /* 0x0000000000017941 */ /* 0x000fea0003800000 */
.L_x_130:
[----:B---3--:R-:W-:Y:S05]  /*83e0*/  VIADD R0, R25, 0x20 ;  /* 0x0000002019007836 */ /* 0x008fea0000000000 */
[----:B------:R-:W-:Y:S04]  /*83f0*/  SHF.R.U32.HI R0, RZ, 0x15, R0 ;  /* 0x00000015ff007819 */ /* 0x000fe80000011600 */
[----:B------:R-:W-:Y:S11]  /*8400*/  LOP3.LUT P0, RZ, R0, 0x3, R46, 0x48, !PT ;  /* 0x0000000300ff7812 */ /* 0x000ff6000780482e */
[----:B------:R-:W-:Y:S02]  /*8410*/  @!UPT UIADD3 URZ, UPT, UPT, URZ, URZ, URZ ;  /* 0x000000fffffff290 */ /* 0x000fe4000fffe0ff */
[----:B------:R-:W-:Y:S05]  /*8420*/  @!P0 BRA `(.L_x_135) ;  /* 0x0000000000408947 */ /* 0x000fea0003800000 */
[----:B------:R-:W3:Y:S01]  /*8430*/  LDCU.64 UR8, c[0x4][0x70] ;  /* 0x01000e00ff0877ac */ /* 0x000ee20008000a00 */
[----:B------:R-:W-:Y:S01]  /*8440*/  MOV R3, 0x0 ;  /* 0x0000000000037802 */ /* 0x000fe20000000f00 */
[----:B------:R-:W-:Y:S02]  /*8450*/  HFMA2 R12, -RZ, RZ, 0, 5.9604644775390625e-08 ;  /* 0x00000001ff0c7431 */ /* 0x000fe400000001ff */
[----:B-1----:R-:W-:Y:S02]  /*8460*/  IMAD.MOV.U32 R8, RZ, RZ, 0x192 ;  /* 0x00000192ff087424 */ /* 0x002fe400078e00ff */
[----:B------:R-:W-:Y:S01]  /*8470*/  IMAD.MOV.U32 R13, RZ, RZ, RZ ;  /* 0x000000ffff0d7224 */ /* 0x000fe200078e00ff */
[----:B------:R-:W1:Y:S01]  /*8480*/  LDCU.64 UR6, c[0x4][0x78] ;  /* 0x01000f00ff0677ac */ /* 0x000e620008000a00 */
[----:B--2---:R-:W2:Y:S01]  /*8490*/  LDC.64 R2, c[0x4][R3] ;  /* 0x0100000003027b82 */ /* 0x004ea20000000a00 */
[----:B------:R-:W5:Y:S01]  /*84a0*/  LDCU.64 UR4, c[0x4][0x10] ;  /* 0x01000200ff0477ac */ /* 0x000f620008000a00 */
[----:B---3--:R-:W-:Y:S01]  /*84b0*/  MOV R5, UR9 ;  /* 0x0000000900057c02 */ /* 0x008fe20008000f00 */
[----:B------:R-:W-:Y:S01]  /*84c0*/  IMAD.U32 R4, RZ, RZ, UR8 ;  /* 0x00000008ff047e24 */ /* 0x000fe2000f8e00ff */
[----:B-1----:R-:W-:Y:S01]  /*84d0*/  MOV R7, UR7 ;  /* 0x0000000700077c02 */ /* 0x002fe20008000f00 */
[----:B------:R-:W-:Y:S01]  /*84e0*/  IMAD.U32 R6, RZ, RZ, UR6 ;  /* 0x00000006ff067e24 */ /* 0x000fe2000f8e00ff */
[----:B-----5:R-:W-:Y:S01]  /*84f0*/  MOV R11, UR5 ;  /* 0x00000005000b7c02 */ /* 0x020fe20008000f00 */
[----:B------:R-:W-:Y:S02]  /*8500*/  IMAD.U32 R10, RZ, RZ, UR4 ;  /* 0x00000004ff0a7e24 */ /* 0x000fe4000f8e00ff */
[----:B------:R-:W-:Y:S07]  /*8510*/  LEPC R20, `(.L_x_135) ;  /* 0x000000001014794e */ /* 0x000fee0000000000 */
[----:B--2-4-:R-:W-:Y:S05]  /*8520*/  CALL.ABS.NOINC R2 ;  /* 0x0000000002007343 */ /* 0x014fea0003c00000 */
.L_x_135:
[----:B----4-:R-:W-:Y:S01]  /*8530*/  SHF.L.U32 R3, R28, 0x10, RZ ;  /* 0x000000101c037819 */ /* 0x010fe200000006ff */
[----:B------:R-:W-:Y:S05]  /*8540*/  WARPSYNC.ALL ;  /* 0x0000000000007948 */ /* 0x000fea0003800000 */
[----:B------:R-:W-:Y:S01]  /*8550*/  R2UR UR4, R25 ;  /* 0x00000000190472ca */ /* 0x000fe200000e0000 */
[----:B------:R-:W-:Y:S01]  /*8560*/  BSSY.RECONVERGENT B0, `(.L_x_136) ;  /* 0x000005a000007945 */ /* 0x000fe20003800200 */
[C---:B------:R-:W-:Y:S02]  /*8570*/  SHF.L.U32 R20, R29.reuse, 0x10, RZ ;  /* 0x000000101d147819 */ /* 0x040fe400000006ff */
[----:B------:R-:W-:Y:S02]  /*8580*/  LOP3.LUT R21, R29, 0xffff0000, RZ, 0xc0, !PT ;  /* 0xffff00001d157812 */ /* 0x000fe400078ec0ff */
[----:B------:R-:W-:Y:S02]  /*8590*/  ISETP.NE.AND P6, PT, R65, RZ, PT ;  /* 0x000000ff4100720c */ /* 0x000fe40003fc5270 */
[----:B------:R-:W-:Y:S05]  /*85a0*/  ISETP.NE.AND P0, PT, R55, RZ, PT ;  /* 0x000000ff3700720c */ /* 0x000fea0003f05270 */
[----:B-12---:R-:W1:Y:S02]  /*85b0*/  LDTM.x16 R4, tmem[UR4+0x20] ;  /* 0x00002004000479ee */ /* 0x006e640008240000 */
        /* <DEDUP_REMOVED lines=8> */
[C---:B------:R-:W-:Y:S01]  /*8640*/  FMUL R8, R24.reuse, R12 ;  /* 0x0000000c18087220 */ /* 0x040fe20000400000 */
[----:B------:R-:W-:Y:S01]  /*8650*/  FMUL R12, R24, R16 ;  /* 0x00000010180c7220 */ /* 0x000fe20000400000 */
[----:B------:R-:W-:Y:S01]  /*8660*/  SHF.L.U32 R16, R30, 0x10, RZ ;  /* 0x000000101e107819 */ /* 0x000fe200000006ff */
[C---:B------:R-:W-:Y:S01]  /*8670*/  FFMA R3, R27.reuse, R20, R3 ;  /* 0x000000141b037223 */ /* 0x040fe20000000003 */
[----:B------:R-:W-:Y:S01]  /*8680*/  F2FP.BF16.F32.PACK_AB R32, R2, R0 ;  /* 0x000000000220723e */ /* 0x000fe200000010ff */
[C---:B------:R-:W-:Y:S01]  /*8690*/  FFMA R7, R27.reuse, R21, R7 ;  /* 0x000000151b077223 */ /* 0x040fe20000000007 */
[----:B------:R-:W-:Y:S01]  /*86a0*/  LOP3.LUT R0, R30, 0xffff0000, RZ, 0xc0, !PT ;  /* 0xffff00001e007812 */ /* 0x000fe200078ec0ff */
[----:B------:R-:W-:Y:S01]  /*86b0*/  FFMA R4, R27, R16, R4 ;  /* 0x000000101b047223 */ /* 0x000fe20000000004 */
[C---:B------:R-:W-:Y:S01]  /*86c0*/  SHF.L.U32 R2, R31.reuse, 0x10, RZ ;  /* 0x000000101f027819 */ /* 0x040fe200000006ff */
[C---:B------:R-:W-:Y:S01]  /*86d0*/  FMUL R5, R24.reuse, R9 ;  /* 0x0000000918057220 */ /* 0x040fe20000400000 */
[----:B------:R-:W-:Y:S01]  /*86e0*/  LOP3.LUT R16, R31, 0xffff0000, RZ, 0xc0, !PT ;  /* 0xffff00001f107812 */ /* 0x000fe200078ec0ff */
[----:B------:R-:W-:Y:S01]  /*86f0*/  FMUL R6, R24, R10 ;  /* 0x0000000a18067220 */ /* 0x000fe20000400000 */
[----:B------:R-:W-:Y:S01]  /*8700*/  F2FP.BF16.F32.PACK_AB R33, R7, R3 ;  /* 0x000000030721723e */ /* 0x000fe200000010ff */
[C---:B------:R-:W-:Y:S01]  /*8710*/  FFMA R5, R27.reuse, R0, R5 ;  /* 0x000000001b057223 */ /* 0x040fe20000000005 */
[C---:B------:R-:W-:Y:S01]  /*8720*/  SHF.L.U32 R0, R36.reuse, 0x10, RZ ;  /* 0x0000001024007819 */ /* 0x040fe200000006ff */
[----:B------:R-:W-:Y:S01]  /*8730*/  FFMA R6, R27, R2, R6 ;  /* 0x000000021b067223 */ /* 0x000fe20000000006 */
[----:B------:R-:W-:Y:S01]  /*8740*/  LOP3.LUT R2, R36, 0xffff0000, RZ, 0xc0, !PT ;  /* 0xffff000024027812 */ /* 0x000fe200078ec0ff */
[C---:B------:R-:W-:Y:S01]  /*8750*/  FMUL R11, R24.reuse, R11 ;  /* 0x0000000b180b7220 */ /* 0x040fe20000400000 */
        /* <DEDUP_REMOVED lines=9> */
[----:B------:R-:W-:Y:S01]  /*87f0*/  LOP3.LUT R0, R37, 0xffff0000, RZ, 0xc0, !PT ;  /* 0xffff000025007812 */ /* 0x000fe200078ec0ff */
[C---:B------:R-:W-:Y:S01]  /*8800*/  FFMA R10, R27.reuse, R3, R10 ;  /* 0x000000031b0a7223 */ /* 0x040fe2000000000a */
[----:B------:R-:W-:Y:S01]  /*8810*/  FMUL R15, R24, R15 ;  /* 0x0000000f180f7220 */ /* 0x000fe20000400000 */
[----:B------:R-:W-:Y:S01]  /*8820*/  SHF.L.U32 R2, R38, 0x10, RZ ;  /* 0x0000001026027819 */ /* 0x000fe200000006ff */
[----:B------:R-:W-:Y:S01]  /*8830*/  FMUL R13, R24, R17 ;  /* 0x00000011180d7220 */ /* 0x000fe20000400000 */
[----:B------:R-:W-:Y:S01]  /*8840*/  LOP3.LUT R3, R38, 0xffff0000, RZ, 0xc0, !PT ;  /* 0xffff000026037812 */ /* 0x000fe200078ec0ff */
[C---:B------:R-:W-:Y:S01]  /*8850*/  FMUL R14, R24.reuse, R18 ;  /* 0x00000012180e7220 */ /* 0x040fe20000400000 */
        /* <DEDUP_REMOVED lines=23> */
[----:B--2---:R-:W2:Y:S01]  /*89d0*/  FENCE.VIEW.ASYNC.S ;  /* 0x00000000000073c6 */ /* 0x004ea20000000000 */
[----:B------:R-:W-:Y:S01]  /*89e0*/  @P6 PRMT R0, R70, 0x654, R0 ;  /* 0x0000065446006816 */ /* 0x000fe20000000000 */
[----:B--2---:R-:W-:Y:S06]  /*89f0*/  BAR.SYNC.DEFER_BLOCKING 0x1, 0x80 ;  /* 0x0042000000007b1d */ /* 0x004fec0000010000 */
        /* <DEDUP_REMOVED lines=16> */
.L_x_137:
[----:B------:R-:W-:Y:S05]  /*8b00*/  BSYNC.RECONVERGENT B0 ;  /* 0x0000000000007941 */ /* 0x000fea0003800200 */
.L_x_136:
        /* <DEDUP_REMOVED lines=19> */
.L_x_141:
[----:B------:R-:W-:Y:S05]  /*8c40*/  BSYNC B0 ;  /* 0x0000000000007941 */ /* 0x000fea0003800000 */
.L_x_140:
[----:B------:R-:W-:Y:S11]  /*8c50*/  ISETP.NE.AND P0, PT, R69, RZ, PT ;  /* 0x000000ff4500720c */ /* 0x000ff60003f05270 */
[----:B------:R-:W-:Y:S02]  /*8c60*/  @!UPT UIADD3 URZ, UPT, UPT, URZ, URZ, URZ ;  /* 0x000000fffffff290 */ /* 0x000fe4000fffe0ff */
[----:B------:R3:W4:Y:S04]  /*8c70*/  @P0 LDS.128 R28, [R26+UR44+0x200] ;  /* 0x0002002c1a1c0984 */ /* 0x0007280008000c00 */
[----:B------:R3:W1:Y:S02]  /*8c80*/  @P0 LDS.128 R36, [R71+0x200] ;  /* 0x0002000047240984 */ /* 0x0006640000000c00 */
.L_x_139:
[----:B------:R-:W-:Y:S05]  /*8c90*/  BSYNC B1 ;  /* 0x0000000000017941 */ /* 0x000fea0003800000 */
.L_x_138:
[----:B--2---:R-:W-:Y:S05]  /*8ca0*/  VIADD R0, R25, 0x30 ;  /* 0x0000003019007836 */ /* 0x004fea0000000000 */
[----:B------:R-:W-:Y:S04]  /*8cb0*/  SHF.R.U32.HI R0, RZ, 0x15, R0 ;  /* 0x00000015ff007819 */ /* 0x000fe80000011600 */
[----:B------:R-:W-:Y:S11]  /*8cc0*/  LOP3.LUT P0, RZ, R0, 0x3, R46, 0x48, !PT ;  /* 0x0000000300ff7812 */ /* 0x000ff6000780482e */
[----:B------:R-:W-:Y:S02]  /*8cd0*/  @!UPT UIADD3 URZ, UPT, UPT, URZ, URZ, URZ ;  /* 0x000000fffffff290 */ /* 0x000fe4000fffe0ff */
[----:B------:R-:W-:Y:S05]  /*8ce0*/  @!P0 BRA `(.L_x_143) ;  /* 0x0000000000408947 */ /* 0x000fea0003800000 */
[----:B------:R-:W2:Y:S01]  /*8cf0*/  LDCU.64 UR8, c[0x4][0x70] ;  /* 0x01000e00ff0877ac */ /* 0x000ea20008000a00 */
[----:B------:R-:W-:Y:S01]  /*8d00*/  MOV R3, 0x0 ;  /* 0x0000000000037802 */ /* 0x000fe20000000f00 */
        /* <DEDUP_REMOVED lines=14> */
.L_x_143:
[----:B------:R-:W-:Y:S01]  /*8df0*/  ISETP.NE.AND P0, PT, R55, RZ, PT ;  /* 0x000000ff3700720c */ /* 0x000fe20003f05270 */
[----:B------:R-:W-:Y:S05]  /*8e00*/  WARPSYNC.ALL ;  /* 0x0000000000007948 */ /* 0x000fea0003800000 */
[----:B------:R-:W-:Y:S01]  /*8e10*/  R2UR UR4, R25 ;  /* 0x00000000190472ca */ /* 0x000fe200000e0000 */
[----:B------:R-:W-:Y:S01]  /*8e20*/  BSSY.RECONVERGENT B0, `(.L_x_144) ;  /* 0x0000057000007945 */ /* 0x000fe20003800200 */
[C---:B----4-:R-:W-:Y:S02]  /*8e30*/  SHF.L.U32 R20, R28.reuse, 0x10, RZ ;  /* 0x000000101c147819 */ /* 0x050fe400000006ff */
[----:B------:R-:W-:Y:S02]  /*8e40*/  LOP3.LUT R21, R28, 0xffff0000, RZ, 0xc0, !PT ;  /* 0xffff00001c157812 */ /* 0x000fe400078ec0ff */
[C---:B------:R-:W-:Y:S02]  /*8e50*/  SHF.L.U32 R25, R29.reuse, 0x10, RZ ;  /* 0x000000101d197819 */ /* 0x040fe400000006ff */
[----:B---3--:R-:W-:Y:S02]  /*8e60*/  LOP3.LUT R26, R29, 0xffff0000, RZ, 0xc0, !PT ;  /* 0xffff00001d1a7812 */ /* 0x008fe400078ec0ff */
[C---:B------:R-:W-:Y:S02]  /*8e70*/  SHF.L.U32 R28, R30.reuse, 0x10, RZ ;  /* 0x000000101e1c7819 */ /* 0x040fe400000006ff */
[----:B------:R-:W-:Y:S01]  /*8e80*/  LOP3.LUT R29, R30, 0xffff0000, RZ, 0xc0, !PT ;  /* 0xffff00001e1d7812 */ /* 0x000fe200078ec0ff */
[----:B-1----:R-:W1:Y:S01]  /*8e90*/  LDTM.x16 R4, tmem[UR4+0x30] ;  /* 0x00003004000479ee */ /* 0x002e620008240000 */
[C---:B------:R-:W-:Y:S01]  /*8ea0*/  SHF.L.U32 R30, R31.reuse, 0x10, RZ ;  /* 0x000000101f1e7819 */ /* 0x040fe200000006ff */
[----:B------:R-:W-:Y:S01]  /*8eb0*/  NOP ;  /* 0x0000000000007918 */ /* 0x000fe20000000000 */
[----:B------:R-:W-:Y:S02]  /*8ec0*/  LOP3.LUT R31, R31, 0xffff0000, RZ, 0xc0, !PT ;  /* 0xffff00001f1f7812 */ /* 0x000fe400078ec0ff */
[C---:B------:R-:W-:Y:S02]  /*8ed0*/  SHF.L.U32 R32, R36.reuse, 0x10, RZ ;  /* 0x0000001024207819 */ /* 0x040fe400000006ff */
[----:B------:R-:W-:Y:S02]  /*8ee0*/  LOP3.LUT R33, R36, 0xffff0000, RZ, 0xc0, !PT ;  /* 0xffff000024217812 */ /* 0x000fe400078ec0ff */
[----:B------:R-:W-:Y:S02]  /*8ef0*/  IADD3 R63, PT, PT, R63, 0x140, RZ ;  /* 0x000001403f3f7810 */ /* 0x000fe40007ffe0ff */
[----:B------:R-:W-:Y:S02]  /*8f00*/  SHF.L.U32 R34, R37, 0x10, RZ ;  /* 0x0000001025227819 */ /* 0x000fe400000006ff */
[----:B------:R-:W-:Y:S02]  /*8f10*/  LOP3.LUT R63, R63, 0xfefffff8, RZ, 0xc0, !PT ;  /* 0xfefffff83f3f7812 */ /* 0x000fe400078ec0ff */
[----:B------:R-:W-:Y:S02]  /*8f20*/  LOP3.LUT R35, R37, 0xffff0000, RZ, 0xc0, !PT ;  /* 0xffff000025237812 */ /* 0x000fe400078ec0ff */
[----:B-1----:R1:W-:Y:S01]  /*8f30*/  SYNCS.ARRIVE.TRANS64.RED.A1T0 RZ, [R63+URZ], RZ ;  /* 0x000000ff3fff79a7 */ /* 0x0023e200081004ff */
[C---:B------:R-:W-:Y:S02]  /*8f40*/  SHF.L.U32 R36, R38.reuse, 0x10, RZ ;  /* 0x0000001026247819 */ /* 0x040fe400000006ff */
[----:B------:R-:W-:Y:S02]  /*8f50*/  LOP3.LUT R37, R38, 0xffff0000, RZ, 0xc0, !PT ;  /* 0xffff000026257812 */ /* 0x000fe400078ec0ff */
[----:B------:R-:W-:Y:S01]  /*8f60*/  SHF.L.U32 R38, R39, 0x10, RZ ;  /* 0x0000001027267819 */ /* 0x000fe200000006ff */
[C---:B------:R-:W-:Y:S01]  /*8f70*/  FMUL R4, R24.reuse, R4 ;  /* 0x0000000418047220 */ /* 0x040fe20000400000 */
[C---:B------:R-:W-:Y:S01]  /*8f80*/  FMUL R5, R24.reuse, R5 ;  /* 0x0000000518057220 */ /* 0x040fe20000400000 */
[C---:B------:R-:W-:Y:S01]  /*8f90*/  FMUL R6, R24.reuse, R6 ;  /* 0x0000000618067220 */ /* 0x040fe20000400000 */
[C---:B------:R-:W-:Y:S01]  /*8fa0*/  FMUL R7, R24.reuse, R7 ;  /* 0x0000000718077220 */ /* 0x040fe20000400000 */
[C---:B------:R-:W-:Y:S01]  /*8fb0*/  FFMA R4, R27.reuse, R20, R4 ;  /* 0x000000141b047223 */ /* 0x040fe20000000004 */
        /* <DEDUP_REMOVED lines=15> */
[C---:B------:R-:W-:Y:S01]  /*90b0*/  FMUL R12, R24.reuse, R16 ;  /* 0x00000010180c7220 */ /* 0x040fe20000400000 */
[C---:B------:R-:W-:Y:S01]  /*90c0*/  FFMA R0, R27.reuse, R32, R0 ;  /* 0x000000201b007223 */ /* 0x040fe20000000000 */
[C---:B------:R-:W-:Y:S01]  /*90d0*/  FMUL R13, R24.reuse, R17 ;  /* 0x00000011180d7220 */ /* 0x040fe20000400000 */
[----:B------:R-:W-:Y:S01]  /*90e0*/  FFMA R2, R27, R33, R2 ;  /* 0x000000211b027223 */ /* 0x000fe20000000002 */
[----:B------:R-:W-:Y:S01]  /*90f0*/  F2FP.BF16.F32.PACK_AB R4, R5, R4 ;  /* 0x000000040504723e */ /* 0x000fe200000010ff */
[C---:B------:R-:W-:Y:S01]  /*9100*/  FMUL R14, R24.reuse, R18 ;  /* 0x00000012180e7220 */ /* 0x040fe20000400000 */
[----:B------:R-:W-:Y:S01]  /*9110*/  FFMA R3, R27, R34, R3 ;  /* 0x000000221b037223 */ /* 0x000fe20000000003 */
[----:B------:R-:W-:Y:S01]  /*9120*/  LOP3.LUT R39, R39, 0xffff0000, RZ, 0xc0, !PT ;  /* 0xffff000027277812 */ /* 0x000fe200078ec0ff */
[----:B------:R-:W-:Y:S01]  /*9130*/  FFMA R15, R27, R35, R15 ;  /* 0x000000231b0f7223 */ /* 0x000fe2000000000f */
[----:B------:R-:W-:Y:S01]  /*9140*/  F2FP.BF16.F32.PACK_AB R5, R7, R6 ;  /* 0x000000060705723e */ /* 0x000fe200000010ff */
[----:B------:R-:W-:Y:S01]  /*9150*/  FMUL R19, R24, R19 ;  /* 0x0000001318137220 */ /* 0x000fe20000400000 */
[----:B------:R-:W-:Y:S01]  /*9160*/  F2FP.BF16.F32.PACK_AB R6, R9, R8 ;  /* 0x000000080906723e */ /* 0x000fe200000010ff */
        /* <DEDUP_REMOVED lines=34> */
.L_x_145:
[----:B------:R-:W-:Y:S05]  /*9390*/  BSYNC.RECONVERGENT B0 ;  /* 0x0000000000007941 */ /* 0x000fea0003800200 */
.L_x_144:
[----:B------:R-:W-:Y:S01]  /*93a0*/  BAR.SYNC.DEFER_BLOCKING 0x1, 0x80 ;  /* 0x0042000000007b1d */ /* 0x000fe20000010000 */
[----:B------:R-:W-:Y:S01]  /*93b0*/  UISETP.NE.AND UP0, UPT, UR49, -0x4, UPT ;  /* 0xfffffffc3100788c */ /* 0x000fe2000bf05270 */
[----:B------:R-:W-:Y:S08]  /*93c0*/  IADD3 R22, PT, PT, R22, 0x1, RZ ;  /* 0x0000000116167810 */ /* 0x000ff00007ffe0ff */
[----:B------:R-:W-:Y:S05]  /*93d0*/  BRA.U !UP0, `(.L_x_146) ;  /* 0x0000000108247547 */ /* 0x000fea000b800000 */
[----:B------:R-:W-:Y:S01]  /*93e0*/  ISETP.NE.AND P0, PT, R65, RZ, PT ;  /* 0x000000ff4100720c */ /* 0x000fe20003f05270 */
[----:B------:R-:W-:Y:S01]  /*93f0*/  IMAD.U32 R0, RZ, RZ, UR47 ;  /* 0x0000002fff007e24 */ /* 0x000fe2000f8e00ff */
[----:B------:R-:W-:Y:S04]  /*9400*/  UIADD3 UR4, UPT, UPT, UR47, 0x1, URZ ;  /* 0x000000012f047890 */ /* 0x000fe8000fffe0ff */
[----:B------:R-:W-:Y:S04]  /*9410*/  UISETP.NE.AND UP0, UPT, UR4, 0x4, UPT ;  /* 0x000000040400788c */ /* 0x000fe8000bf05270 */
[----:B------:R-:W-:Y:S03]  /*9420*/  USEL UR47, UR4, URZ, UP0 ;  /* 0x000000ff042f7287 */ /* 0x000fe60008000000 */
[----:B------:R-:W-:Y:S05]  /*9430*/  @P0 LEA R0, R0, UR44, 0x3 ;  /* 0x0000002c00000c11 */ /* 0x000fea000f8e18ff */
[----:B------:R-:W-:Y:S05]  /*9440*/  @P0 VIADD R0, R0, 0xf0 ;  /* 0x000000f000000836 */ /* 0x000fea0000000000 */
[----:B------:R-:W-:Y:S04]  /*9450*/  @P0 PRMT R0, R70, 0x654, R0 ;  /* 0x0000065446000816 */ /* 0x000fe80000000000 */
[----:B------:R2:W-:Y:S03]  /*9460*/  @P0 SYNCS.ARRIVE.TRANS64.RED.A1T0 RZ, [R0+URZ], RZ ;  /* 0x000000ff00ff09a7 */ /* 0x0005e600081004ff */
.L_x_146:
[----:B------:R-:W-:Y:S01]  /*9470*/  R2UR UR5, R47 ;  /* 0x000000002f0572ca */ /* 0x000fe200000e0000 */
[----:B------:R-:W-:Y:S01]  /*9480*/  UISETP.NE.AND UP0, UPT, UR58, URZ, UPT ;  /* 0x000000ff3a00728c */ /* 0x000fe2000bf05270 */
[----:B------:R-:W-:Y:S01]  /*9490*/  R2UR UR4, R48 ;  /* 0x00000000300472ca */ /* 0x000fe200000e0000 */
[----:B------:R-:W-:Y:S01]  /*94a0*/  UIADD3 UR49, UPT, UPT, UR49, 0x4, URZ ;  /* 0x0000000431317890 */ /* 0x000fe2000fffe0ff */
[C---:B------:R-:W-:Y:S01]  /*94b0*/  ISETP.NE.AND P0, PT, R22.reuse, 0x2, PT ;  /* 0x000000021600780c */ /* 0x040fe20003f05270 */
[----:B------:R-:W-:Y:S01]  /*94c0*/  UMOV UR48, UR59 ;  /* 0x0000003b00307c82 */ /* 0x000fe20008000000 */
[----:B------:R-:W-:Y:S02]  /*94d0*/  LOP3.LUT R51, R51, 0x1, RZ, 0x3c, !PT ;  /* 0x0000000133337812 */ /* 0x000fe400078e3cff */
[----:B--2---:R-:W-:Y:S02]  /*94e0*/  SEL R0, RZ, 0x1, P0 ;  /* 0x00000001ff007807 */ /* 0x004fe40000000000 */
[----:B------:R-:W-:Y:S02]  /*94f0*/  SEL R22, R22, RZ, P0 ;  /* 0x000000ff16167207 */ /* 0x000fe40000000000 */
[----:B------:R-:W-:Y:S01]  /*9500*/  LOP3.LUT R52, R52, R0, RZ, 0x3c, !PT ;  /* 0x0000000034347212 */ /* 0x000fe200078e3cff */
[----:B------:R-:W-:Y:S02]  /*9510*/  UIADD3 UR20, UPT, UPT, UR36, UR5, URZ ;  /* 0x0000000524147290 */ /* 0x000fe4000fffe0ff */
[----:B------:R-:W-:Y:S01]  /*9520*/  UIADD3 UR45, UPT, UPT, UR37, UR4, URZ ;  /* 0x00000004252d7290 */ /* 0x000fe2000fffe0ff */
[----:B------:R-:W-:Y:S11]  /*9530*/  BRA.U UP0, `(.L_x_147) ;  /* 0xffffffcd00187547 */ /* 0x000ff6000b83ffff */
[----:B------:R-:W-:-:S13]  /*9540*/  R2UR UR4, R49 ;  /* 0x00000000310472ca */ /* 0x000fda00000e0000 */
[----:B------:R-:W-:-:S09]  /*9550*/  UISETP.NE.AND UP0, UPT, UR4, URZ, UPT ;  /* 0x000000ff0400728c */ /* 0x000fd2000bf05270 */
[----:B------:R-:W-:Y:S05]  /*9560*/  BRA.U !UP0, `(.L_x_148) ;  /* 0x0000000108487547 */ /* 0x000fea000b800000 */
[----:B------:R-:W2:Y:S02]  /*9570*/  LDCU.64 UR4, c[0x0][0x890] ;  /* 0x00011200ff0477ac */ /* 0x000ea40008000a00 */
[----:B--2---:R-:W-:-:S04]  /*9580*/  UISETP.NE.U32.AND UP0, UPT, UR4, URZ, UPT ;  /* 0x000000ff0400728c */ /* 0x004fc8000bf05070 */
[----:B------:R-:W-:-:S09]  /*9590*/  UISETP.NE.AND.EX UP0, UPT, UR5, URZ, UPT, UP0 ;  /* 0x000000ff0500728c */ /* 0x000fd2000bf05300 */
[----:B------:R-:W-:Y:S05]  /*95a0*/  BRA.U UP0, `(.L_x_149) ;  /* 0x00000001000c7547 */ /* 0x000fea000b800000 */
[----:B------:R-:W-:-:S13]  /*95b0*/  FSETP.NEU.AND P0, PT, R27, RZ, PT ;  /* 0x000000ff1b00720b */ /* 0x000fda0003f0d000 */
[----:B------:R-:W-:Y:S05]  /*95c0*/  @!P0 EXIT ;  /* 0x000000000000894d */ /* 0x000fea0003800000 */
[----:B------:R-:W-:Y:S05]  /*95d0*/  BRA `(.L_x_148) ;  /* 0x00000000002c7947 */ /* 0x000fea0003800000 */
.L_x_149:
[----:B------:R-:W-:Y:S01]  /*95e0*/  ISETP.NE.AND P0, PT, R64, RZ, PT ;  /* 0x000000ff4000720c */ /* 0x000fe20003f05270 */
[----:B------:R-:W-:-:S12]  /*95f0*/  BSSY.RECONVERGENT B0, `(.L_x_148) ;  /* 0x0000009000007945 */ /* 0x000fd80003800200 */
[----:B------:R-:W-:Y:S05]  /*9600*/  @P0 BRA `(.L_x_150) ;  /* 0x0000000000140947 */ /* 0x000fea0003800000 */
[----:B------:R-:W2:Y:S02]  /*9610*/  LDCU.64 UR4, c[0x0][0x888] ;  /* 0x00011100ff0477ac */ /* 0x000ea40008000a00 */
[----:B--2---:R-:W-:-:S04]  /*9620*/  ISETP.NE.U32.AND P0, PT, RZ, UR4, PT ;  /* 0x00000004ff007c0c */ /* 0x004fc8000bf05070 */
[----:B------:R-:W-:-:S13]  /*9630*/  ISETP.NE.AND.EX P0, PT, RZ, UR5, PT, P0 ;  /* 0x00000005ff007c0c */ /* 0x000fda000bf05300 */
[----:B------:R-:W-:Y:S05]  /*9640*/  @!P0 EXIT ;  /* 0x000000000000894d */ /* 0x000fea0003800000 */
[----:B------:R-:W-:Y:S05]  /*9650*/  BRA `(.L_x_151) ;  /* 0x0000000000087947 */ /* 0x000fea0003800000 */
.L_x_150:
[----:B------:R-:W-:-:S13]  /*9660*/  FSETP.NEU.AND P0, PT, R27, RZ, PT ;  /* 0x000000ff1b00720b */ /* 0x000fda0003f0d000 */
[----:B------:R-:W-:Y:S05]  /*9670*/  @!P0 EXIT ;  /* 0x000000000000894d */ /* 0x000fea0003800000 */
.L_x_151:
[----:B------:R-:W-:Y:S05]  /*9680*/  BSYNC.RECONVERGENT B0 ;  /* 0x0000000000007941 */ /* 0x000fea0003800200 */
.L_x_148:
[----:B------:R-:W2:Y:S01]  /*9690*/  S2UR UR5, SR_CgaCtaId ;  /* 0x00000000000579c3 */ /* 0x000ea20000008800 */
[----:B------:R-:W-:Y:S01]  /*96a0*/  ULEA UR4, UR47, UR44, 0x3 ;  /* 0x0000002c2f047291 */ /* 0x000fe2000f8e18ff */
[----:B------:R-:W-:-:S04]  /*96b0*/  DEPBAR.LE SB0, 0x0 ;  /* 0x000080000000791a */ /* 0x000fc80000000000 */
[----:B------:R-:W-:-:S04]  /*96c0*/  UIADD3 UR4, UPT, UPT, UR4, 0xf0, URZ ;  /* 0x000000f004047890 */ /* 0x000fc8000fffe0ff */
[----:B--2---:R-:W-:-:S09]  /*96d0*/  UPRMT UR4, UR5, 0x654, UR4 ;  /* 0x0000065405047896 */ /* 0x004fd20008000004 */
[----:B------:R-:W-:Y:S01]  /*96e0*/  SYNCS.ARRIVE.TRANS64.RED.A1T0 RZ, [UR4], RZ ;  /* 0x000000ffffff79a7 */ /* 0x000fe20008100404 */
[----:B------:R-:W-:Y:S05]  /*96f0*/  EXIT ;  /* 0x000000000000794d */ /* 0x000fea0003800000 */
.L_x_25:
[----:B------:R-:W-:Y:S07]  /*9700*/  MOV R0, UR9 ;  /* 0x0000000900007c02 */ /* 0x000fee0008000f00 */
.L_x_152:
[----:B-1----:R1:W2:Y:S02]  /*9710*/  SYNCS.PHASECHK.TRANS64.TRYWAIT P0, [R0+URZ+0x68], R4 ;  /* 0x00006804000075a7 */ /* 0x0022a400080011ff */
[----:B--2---:R-:W-:Y:S05]  /*9720*/  @!P0 NANOSLEEP.SYNCS 0x989680 ;  /* 0x009896800000895d */ /* 0x004fea0003900000 */
[----:B------:R-:W2:Y:S02]  /*9730*/  @!P0 SYNCS.PHASECHK.TRANS64 P0, [R0+URZ+0x68], R4 ;  /* 0x00006804000085a7 */ /* 0x000ea400080010ff */
[----:B--2---:R-:W-:Y:S05]  /*9740*/  @!P0 BRA `(.L_x_152) ;  /* 0xfffffffc00f08947 */ /* 0x004fea000383ffff */
[----:B------:R-:W-:Y:S05]  /*9750*/  BRA `(.L_x_24) ;  /* 0xffffff8400347947 */ /* 0x000fea000383ffff */
.L_x_32:
[----:B------:R-:W-:Y:S07]  /*9760*/  MOV R0, UR9 ;  /* 0x0000000900007c02 */ /* 0x000fee0008000f00 */
.L_x_153:
[----:B-1----:R1:W2:Y:S02]  /*9770*/  SYNCS.PHASECHK.TRANS64.TRYWAIT P0, [R0+URZ+0x68], R4 ;  /* 0x00006804000075a7 */ /* 0x0022a400080011ff */
[----:B--2---:R-:W-:Y:S05]  /*9780*/  @!P0 NANOSLEEP.SYNCS 0x989680 ;  /* 0x009896800000895d */ /* 0x004fea0003900000 */
[----:B------:R-:W2:Y:S02]  /*9790*/  @!P0 SYNCS.PHASECHK.TRANS64 P0, [R0+URZ+0x68], R4 ;  /* 0x00006804000085a7 */ /* 0x000ea400080010ff */
[----:B--2---:R-:W-:Y:S05]  /*97a0*/  @!P0 BRA `(.L_x_153) ;  /* 0xfffffffc00f08947 */ /* 0x004fea000383ffff */
[----:B------:R-:W-:Y:S05]  /*97b0*/  BRA `(.L_x_31) ;  /* 0xffffff88008c7947 */ /* 0x000fea000383ffff */
.L_x_37:
[----:B------:R-:W-:-:S07]  /*97c0*/  MOV R0, UR31 ;  /* 0x0000001f00007c02 */ /* 0x000fce0008000f00 */
.L_x_154:
[----:B-1----:R1:W2:Y:S02]  /*97d0*/  SYNCS.PHASECHK.TRANS64.TRYWAIT P0, [R0+URZ+0x120], R3 ;  /* 0x00012003000075a7 */ /* 0x0022a400080011ff */
[----:B--2---:R-:W-:Y:S05]  /*97e0*/  @!P0 NANOSLEEP.SYNCS 0x989680 ;  /* 0x009896800000895d */ /* 0x004fea0003900000 */
[----:B------:R-:W2:Y:S02]  /*97f0*/  @!P0 SYNCS.PHASECHK.TRANS64 P0, [R0+URZ+0x120], R3 ;  /* 0x00012003000085a7 */ /* 0x000ea400080010ff */
[----:B--2---:R-:W-:Y:S05]  /*9800*/  @!P0 BRA `(.L_x_154) ;  /* 0xfffffffc00f08947 */ /* 0x004fea000383ffff */
[----:B------:R-:W-:Y:S05]  /*9810*/  BRA `(.L_x_155) ;  /* 0xffffff8c00547947 */ /* 0x000fea000383ffff */
.L_x_41:
[----:B------:R-:W-:-:S07]  /*9820*/  MOV R0, UR4 ;  /* 0x0000000400007c02 */ /* 0x000fce0008000f00 */
.L_x_156:
[----:B-1----:R1:W2:Y:S02]  /*9830*/  SYNCS.PHASECHK.TRANS64.TRYWAIT P0, [R0+URZ], R2 ;  /* 0x00000002000075a7 */ /* 0x0022a400080011ff */
[----:B--2---:R-:W-:Y:S05]  /*9840*/  @!P0 NANOSLEEP.SYNCS 0x989680 ;  /* 0x009896800000895d */ /* 0x004fea0003900000 */
[----:B------:R-:W2:Y:S02]  /*9850*/  @!P0 SYNCS.PHASECHK.TRANS64 P0, [R0+URZ], R2 ;  /* 0x00000002000085a7 */ /* 0x000ea400080010ff */
[----:B--2---:R-:W-:Y:S05]  /*9860*/  @!P0 BRA `(.L_x_156) ;  /* 0xfffffffc00f08947 */ /* 0x004fea000383ffff */
[----:B------:R-:W-:Y:S05]  /*9870*/  BRA `(.L_x_157) ;  /* 0xffffff9000ec7947 */ /* 0x000fea000383ffff */
.L_x_42:
[----:B------:R-:W-:-:S07]  /*9880*/  MOV R0, UR5 ;  /* 0x0000000500007c02 */ /* 0x000fce0008000f00 */
.L_x_158:
[----:B-1----:R1:W2:Y:S02]  /*9890*/  SYNCS.PHASECHK.TRANS64.TRYWAIT P0, [R0+URZ], R2 ;  /* 0x00000002000075a7 */ /* 0x0022a400080011ff */
[----:B--2---:R-:W-:Y:S05]  /*98a0*/  @!P0 NANOSLEEP.SYNCS 0x989680 ;  /* 0x009896800000895d */ /* 0x004fea0003900000 */
[----:B------:R-:W2:Y:S02]  /*98b0*/  @!P0 SYNCS.PHASECHK.TRANS64 P0, [R0+URZ], R2 ;  /* 0x00000002000085a7 */ /* 0x000ea400080010ff */
[----:B--2---:R-:W-:Y:S05]  /*98c0*/  @!P0 BRA `(.L_x_158) ;  /* 0xfffffffc00f08947 */ /* 0x004fea000383ffff */
[----:B------:R-:W-:Y:S05]  /*98d0*/  BRA `(.L_x_159) ;  /* 0xffffff9000fc7947 */ /* 0x000fea000383ffff */
.L_x_43:
[----:B------:R-:W-:-:S07]  /*98e0*/  MOV R0, UR5 ;  /* 0x0000000500007c02 */ /* 0x000fce0008000f00 */
.L_x_160:
[----:B-1----:R1:W2:Y:S02]  /*98f0*/  SYNCS.PHASECHK.TRANS64.TRYWAIT P0, [R0+URZ], R2 ;  /* 0x00000002000075a7 */ /* 0x0022a400080011ff */
[----:B--2---:R-:W-:Y:S05]  /*9900*/  @!P0 NANOSLEEP.SYNCS 0x989680 ;  /* 0x009896800000895d */ /* 0x004fea0003900000 */
[----:B------:R-:W2:Y:S02]  /*9910*/  @!P0 SYNCS.PHASECHK.TRANS64 P0, [R0+URZ], R2 ;  /* 0x00000002000085a7 */ /* 0x000ea400080010ff */
[----:B--2---:R-:W-:Y:S05]  /*9920*/  @!P0 BRA `(.L_x_160) ;  /* 0xfffffffc00f08947 */ /* 0x004fea000383ffff */
[----:B------:R-:W-:Y:S05]  /*9930*/  BRA `(.L_x_161) ;  /* 0xffffff94000c7947 */ /* 0x000fea000383ffff */
.L_x_44:
[----:B------:R-:W-:-:S07]  /*9940*/  MOV R0, UR5 ;  /* 0x0000000500007c02 */ /* 0x000fce0008000f00 */
.L_x_162:
[----:B-1----:R1:W2:Y:S02]  /*9950*/  SYNCS.PHASECHK.TRANS64.TRYWAIT P0, [R0+URZ], R2 ;  /* 0x00000002000075a7 */ /* 0x0022a400080011ff */
[----:B--2---:R-:W-:Y:S05]  /*9960*/  @!P0 NANOSLEEP.SYNCS 0x989680 ;  /* 0x009896800000895d */ /* 0x004fea0003900000 */
[----:B------:R-:W2:Y:S02]  /*9970*/  @!P0 SYNCS.PHASECHK.TRANS64 P0, [R0+URZ], R2 ;  /* 0x00000002000085a7 */ /* 0x000ea400080010ff */
[----:B--2---:R-:W-:Y:S05]  /*9980*/  @!P0 BRA `(.L_x_162) ;  /* 0xfffffffc00f08947 */ /* 0x004fea000383ffff */
[----:B------:R-:W-:Y:S05]  /*9990*/  BRA `(.L_x_163) ;  /* 0xffffff94001c7947 */ /* 0x000fea000383ffff */
.L_x_45:
[----:B------:R-:W-:-:S07]  /*99a0*/  MOV R0, UR5 ;  /* 0x0000000500007c02 */ /* 0x000fce0008000f00 */
.L_x_164:
[----:B-1----:R1:W2:Y:S02]  /*99b0*/  SYNCS.PHASECHK.TRANS64.TRYWAIT P0, [R0+URZ], R2 ;  /* 0x00000002000075a7 */ /* 0x0022a400080011ff */
[----:B--2---:R-:W-:Y:S05]  /*99c0*/  @!P0 NANOSLEEP.SYNCS 0x989680 ;  /* 0x009896800000895d */ /* 0x004fea0003900000 */
[----:B------:R-:W2:Y:S02]  /*99d0*/  @!P0 SYNCS.PHASECHK.TRANS64 P0, [R0+URZ], R2 ;  /* 0x00000002000085a7 */ /* 0x000ea400080010ff */
[----:B--2---:R-:W-:Y:S05]  /*99e0*/  @!P0 BRA `(.L_x_164) ;  /* 0xfffffffc00f08947 */ /* 0x004fea000383ffff */
[----:B------:R-:W-:Y:S05]  /*99f0*/  BRA `(.L_x_165) ;  /* 0xffffff94002c7947 */ /* 0x000fea000383ffff */
.L_x_46:
[----:B------:R-:W-:-:S07]  /*9a00*/  MOV R0, UR5 ;  /* 0x0000000500007c02 */ /* 0x000fce0008000f00 */
.L_x_166:
[----:B-1----:R1:W2:Y:S02]  /*9a10*/  SYNCS.PHASECHK.TRANS64.TRYWAIT P0, [R0+URZ], R2 ;  /* 0x00000002000075a7 */ /* 0x0022a400080011ff */
[----:B--2---:R-:W-:Y:S05]  /*9a20*/  @!P0 NANOSLEEP.SYNCS 0x989680 ;  /* 0x009896800000895d */ /* 0x004fea0003900000 */
[----:B------:R-:W2:Y:S02]  /*9a30*/  @!P0 SYNCS.PHASECHK.TRANS64 P0, [R0+URZ], R2 ;  /* 0x00000002000085a7 */ /* 0x000ea400080010ff */
[----:B--2---:R-:W-:Y:S05]  /*9a40*/  @!P0 BRA `(.L_x_166) ;  /* 0xfffffffc00f08947 */ /* 0x004fea000383ffff */
[----:B------:R-:W-:Y:S05]  /*9a50*/  BRA `(.L_x_167) ;  /* 0xffffff94003c7947 */ /* 0x000fea000383ffff */
.L_x_47:
[----:B------:R-:W-:-:S07]  /*9a60*/  MOV R0, UR5 ;  /* 0x0000000500007c02 */ /* 0x000fce0008000f00 */
.L_x_168:
[----:B-1----:R1:W2:Y:S02]  /*9a70*/  SYNCS.PHASECHK.TRANS64.TRYWAIT P0, [R0+URZ], R2 ;  /* 0x00000002000075a7 */ /* 0x0022a400080011ff */
[----:B--2---:R-:W-:Y:S05]  /*9a80*/  @!P0 NANOSLEEP.SYNCS 0x989680 ;  /* 0x009896800000895d */ /* 0x004fea0003900000 */
[----:B------:R-:W2:Y:S02]  /*9a90*/  @!P0 SYNCS.PHASECHK.TRANS64 P0, [R0+URZ], R2 ;  /* 0x00000002000085a7 */ /* 0x000ea400080010ff */
[----:B--2---:R-:W-:Y:S05]  /*9aa0*/  @!P0 BRA `(.L_x_168) ;  /* 0xfffffffc00f08947 */ /* 0x004fea000383ffff */
[----:B------:R-:W-:Y:S05]  /*9ab0*/  BRA `(.L_x_169) ;  /* 0xffffff94004c7947 */ /* 0x000fea000383ffff */
.L_x_48:
[----:B------:R-:W-:-:S07]  /*9ac0*/  MOV R0, UR5 ;  /* 0x0000000500007c02 */ /* 0x000fce0008000f00 */
.L_x_170:
[----:B-1----:R1:W2:Y:S02]  /*9ad0*/  SYNCS.PHASECHK.TRANS64.TRYWAIT P0, [R0+URZ], R2 ;  /* 0x00000002000075a7 */ /* 0x0022a400080011ff */
[----:B--2---:R-:W-:Y:S05]  /*9ae0*/  @!P0 NANOSLEEP.SYNCS 0x989680 ;  /* 0x009896800000895d */ /* 0x004fea0003900000 */
[----:B------:R-:W2:Y:S02]  /*9af0*/  @!P0 SYNCS.PHASECHK.TRANS64 P0, [R0+URZ], R2 ;  /* 0x00000002000085a7 */ /* 0x000ea400080010ff */
[----:B--2---:R-:W-:Y:S05]  /*9b00*/  @!P0 BRA `(.L_x_170) ;  /* 0xfffffffc00f08947 */ /* 0x004fea000383ffff */
[----:B------:R-:W-:Y:S05]  /*9b10*/  BRA `(.L_x_171) ;  /* 0xffffff94005c7947 */ /* 0x000fea000383ffff */
.L_x_49:
[----:B------:R-:W-:-:S07]  /*9b20*/  MOV R0, UR5 ;  /* 0x0000000500007c02 */ /* 0x000fce0008000f00 */
.L_x_172:
[----:B-1----:R1:W2:Y:S02]  /*9b30*/  SYNCS.PHASECHK.TRANS64.TRYWAIT P0, [R0+URZ], R2 ;  /* 0x00000002000075a7 */ /* 0x0022a400080011ff */
[----:B--2---:R-:W-:Y:S05]  /*9b40*/  @!P0 NANOSLEEP.SYNCS 0x989680 ;  /* 0x009896800000895d */ /* 0x004fea0003900000 */
[----:B------:R-:W2:Y:S02]  /*9b50*/  @!P0 SYNCS.PHASECHK.TRANS64 P0, [R0+URZ], R2 ;  /* 0x00000002000085a7 */ /* 0x000ea400080010ff */
[----:B--2---:R-:W-:Y:S05]  /*9b60*/  @!P0 BRA `(.L_x_172) ;  /* 0xfffffffc00f08947 */ /* 0x004fea000383ffff */
[----:B------:R-:W-:Y:S05]  /*9b70*/  BRA `(.L_x_173) ;  /* 0xffffff94006c7947 */ /* 0x000fea000383ffff */
.L_x_50:
[----:B------:R-:W-:-:S07]  /*9b80*/  MOV R0, UR5 ;  /* 0x0000000500007c02 */ /* 0x000fce0008000f00 */
.L_x_174:
[----:B-1----:R1:W2:Y:S02]  /*9b90*/  SYNCS.PHASECHK.TRANS64.TRYWAIT P0, [R0+URZ], R2 ;  /* 0x00000002000075a7 */ /* 0x0022a400080011ff */
[----:B--2---:R-:W-:Y:S05]  /*9ba0*/  @!P0 NANOSLEEP.SYNCS 0x989680 ;  /* 0x009896800000895d */ /* 0x004fea0003900000 */
[----:B------:R-:W2:Y:S02]  /*9bb0*/  @!P0 SYNCS.PHASECHK.TRANS64 P0, [R0+URZ], R2 ;  /* 0x00000002000085a7 */ /* 0x000ea400080010ff */
[----:B--2---:R-:W-:Y:S05]  /*9bc0*/  @!P0 BRA `(.L_x_174) ;  /* 0xfffffffc00f08947 */ /* 0x004fea000383ffff */
[----:B------:R-:W-:Y:S05]  /*9bd0*/  BRA `(.L_x_175) ;  /* 0xffffff94007c7947 */ /* 0x000fea000383ffff */
.L_x_51:
[----:B------:R-:W-:-:S07]  /*9be0*/  MOV R0, UR5 ;  /* 0x0000000500007c02 */ /* 0x000fce0008000f00 */
.L_x_176:
[----:B-1----:R1:W2:Y:S02]  /*9bf0*/  SYNCS.PHASECHK.TRANS64.TRYWAIT P0, [R0+URZ], R2 ;  /* 0x00000002000075a7 */ /* 0x0022a400080011ff */
[----:B--2---:R-:W-:Y:S05]  /*9c00*/  @!P0 NANOSLEEP.SYNCS 0x989680 ;  /* 0x009896800000895d */ /* 0x004fea0003900000 */
[----:B------:R-:W2:Y:S02]  /*9c10*/  @!P0 SYNCS.PHASECHK.TRANS64 P0, [R0+URZ], R2 ;  /* 0x00000002000085a7 */ /* 0x000ea400080010ff */
[----:B--2---:R-:W-:Y:S05]  /*9c20*/  @!P0 BRA `(.L_x_176) ;  /* 0xfffffffc00f08947 */ /* 0x004fea000383ffff */
[----:B------:R-:W-:Y:S05]  /*9c30*/  BRA `(.L_x_177) ;  /* 0xffffff94008c7947 */ /* 0x000fea000383ffff */
.L_x_52:
[----:B------:R-:W-:-:S07]  /*9c40*/  MOV R0, UR5 ;  /* 0x0000000500007c02 */ /* 0x000fce0008000f00 */
.L_x_178:
[----:B-1----:R1:W2:Y:S02]  /*9c50*/  SYNCS.PHASECHK.TRANS64.TRYWAIT P0, [R0+URZ], R2 ;  /* 0x00000002000075a7 */ /* 0x0022a400080011ff */
[----:B--2---:R-:W-:Y:S05]  /*9c60*/  @!P0 NANOSLEEP.SYNCS 0x989680 ;  /* 0x009896800000895d */ /* 0x004fea0003900000 */
[----:B------:R-:W2:Y:S02]  /*9c70*/  @!P0 SYNCS.PHASECHK.TRANS64 P0, [R0+URZ], R2 ;  /* 0x00000002000085a7 */ /* 0x000ea400080010ff */
[----:B--2---:R-:W-:Y:S05]  /*9c80*/  @!P0 BRA `(.L_x_178) ;  /* 0xfffffffc00f08947 */ /* 0x004fea000383ffff */
[----:B------:R-:W-:Y:S05]  /*9c90*/  BRA `(.L_x_179) ;  /* 0xffffff94009c7947 */ /* 0x000fea000383ffff */
.L_x_55:
[----:B------:R-:W-:-:S07]  /*9ca0*/  MOV R4, UR4 ;  /* 0x0000000400047c02 */ /* 0x000fce0008000f00 */
.L_x_180:
[----:B--2---:R2:W3:Y:S02]  /*9cb0*/  SYNCS.PHASECHK.TRANS64.TRYWAIT P1, [R4+URZ+0x128], R6 ;  /* 0x00012806040075a7 */ /* 0x0044e400080211ff */
[----:B---3--:R-:W-:Y:S05]  /*9cc0*/  @!P1 NANOSLEEP.SYNCS 0x989680 ;  /* 0x009896800000995d */ /* 0x008fea0003900000 */
[----:B------:R-:W3:Y:S02]  /*9cd0*/  @!P1 SYNCS.PHASECHK.TRANS64 P1, [R4+URZ+0x128], R6 ;  /* 0x00012806040095a7 */ /* 0x000ee400080210ff */
[----:B---3--:R-:W-:Y:S05]  /*9ce0*/  @!P1 BRA `(.L_x_180) ;  /* 0xfffffffc00f09947 */ /* 0x008fea000383ffff */
[----:B------:R-:W-:Y:S05]  /*9cf0*/  BRA `(.L_x_181) ;  /* 0xffffff98000c7947 */ /* 0x000fea000383ffff */
.L_x_56:
[----:B--2---:R-:W-:-:S07]  /*9d00*/  MOV R4, UR4 ;  /* 0x0000000400047c02 */ /* 0x004fce0008000f00 */
.L_x_182:
[----:B--2---:R2:W3:Y:S02]  /*9d10*/  SYNCS.PHASECHK.TRANS64.TRYWAIT P1, [R4+URZ+0x120], R5 ;  /* 0x00012005040075a7 */ /* 0x0044e400080211ff */
[----:B---3--:R-:W-:Y:S05]  /*9d20*/  @!P1 NANOSLEEP.SYNCS 0x989680 ;  /* 0x009896800000995d */ /* 0x008fea0003900000 */
[----:B------:R-:W3:Y:S02]  /*9d30*/  @!P1 SYNCS.PHASECHK.TRANS64 P1, [R4+URZ+0x120], R5 ;  /* 0x00012005040095a7 */ /* 0x000ee400080210ff */
[----:B---3--:R-:W-:Y:S05]  /*9d40*/  @!P1 BRA `(.L_x_182) ;  /* 0xfffffffc00f09947 */ /* 0x008fea000383ffff */
[----:B------:R-:W-:Y:S05]  /*9d50*/  BRA `(.L_x_183) ;  /* 0xffffff9800147947 */ /* 0x000fea000383ffff */
.L_x_66:
[----:B--2---:R-:W-:-:S04]  /*9d60*/  MOV R5, UR5 ;  /* 0x0000000500057c02 */ /* 0x004fc80008000f00 */
[----:B------:R2:W3:Y:S03]  /*9d70*/  SYNCS.PHASECHK.TRANS64.TRYWAIT P0, [R5+URZ+0x8], R6 ;  /* 0x00000806050075a7 */ /* 0x0004e600080011ff */
[----:B---3--:R-:W-:Y:S05]  /*9d80*/  @!P0 NANOSLEEP.SYNCS 0x989680 ;  /* 0x009896800000895d */ /* 0x008fea0003900000 */
[----:B------:R-:W3:Y:S02]  /*9d90*/  @!P0 SYNCS.PHASECHK.TRANS64 P0, [R5+URZ+0x8], R6 ;  /* 0x00000806050085a7 */ /* 0x000ee400080010ff */
[----:B---3--:R-:W-:Y:S05]  /*9da0*/  @!P0 BRA `(.L_x_66) ;  /* 0xfffffffc00ec8947 */ /* 0x008fea000383ffff */
[----:B------:R-:W-:Y:S05]  /*9db0*/  BRA `(.L_x_65) ;  /* 0xffffff9800e07947 */ /* 0x000fea000383ffff */
.L_x_68:
[----:B------:R-:W-:Y:S01]  /*9dc0*/  BSSY B0, `(.L_x_184) ;  /* 0x0000006000007945 */ /* 0x000fe20003800000 */
[----:B------:R-:W-:-:S07]  /*9dd0*/  MOV R15, 0xffffffff ;  /* 0xffffffff000f7802 */ /* 0x000fce0000000f00 */
[----:B-12--5:R-:W-:Y:S05]  /*9de0*/  WARPSYNC.COLLECTIVE R15, `(.L_x_185) ;  /* 0x000000000f0c7348 */ /* 0x026fea0003c00000 */
[----:B------:R-:W-:Y:S02]  /*9df0*/  ELECT P6, UR79, PT ;  /* 0x00000000004f782f */ /* 0x000fe400038c0000 */
[----:B------:R-:W-:Y:S01]  /*9e00*/  MOV R14, UR79 ;  /* 0x0000004f000e7c02 */ /* 0x000fe20008000f00 */
[----:B-12--5:R-:W-:Y:S10]  /*9e10*/  ENDCOLLECTIVE ;  /* 0x000000000000791b */ /* 0x026ff40003800000 */
.L_x_185:
[----:B------:R-:W-:Y:S05]  /*9e20*/  BSYNC B0 ;  /* 0x0000000000007941 */ /* 0x000fea0003800000 */
.L_x_184:
[----:B------:R-:W-:Y:S05]  /*9e30*/  BRA `(.L_x_186) ;  /* 0xffffff9c00107947 */ /* 0x000fea000383ffff */
.L_x_70:
[----:B--2---:R-:W-:-:S04]  /*9e40*/  MOV R3, UR5 ;  /* 0x0000000500037c02 */ /* 0x004fc80008000f00 */
[----:B------:R2:W3:Y:S03]  /*9e50*/  SYNCS.PHASECHK.TRANS64.TRYWAIT P0, [R3+URZ+0x8], R4 ;  /* 0x00000804030075a7 */ /* 0x0004e600080011ff */
[----:B---3--:R-:W-:Y:S05]  /*9e60*/  @!P0 NANOSLEEP.SYNCS 0x989680 ;  /* 0x009896800000895d */ /* 0x008fea0003900000 */
[----:B------:R-:W3:Y:S02]  /*9e70*/  @!P0 SYNCS.PHASECHK.TRANS64 P0, [R3+URZ+0x8], R4 ;  /* 0x00000804030085a7 */ /* 0x000ee400080010ff */
[----:B---3--:R-:W-:Y:S05]  /*9e80*/  @!P0 BRA `(.L_x_70) ;  /* 0xfffffffc00ec8947 */ /* 0x008fea000383ffff */
[----:B------:R-:W-:Y:S05]  /*9e90*/  BRA `(.L_x_69) ;  /* 0xffffff9c00147947 */ /* 0x000fea000383ffff */
.L_x_71:
[----:B------:R-:W-:-:S07]  /*9ea0*/  MOV R4, UR20 ;  /* 0x0000001400047c02 */ /* 0x000fce0008000f00 */
.L_x_187:
[----:B-1----:R1:W2:Y:S02]  /*9eb0*/  SYNCS.PHASECHK.TRANS64.TRYWAIT P0, [R4+URZ+0x120], R5 ;  /* 0x00012005040075a7 */ /* 0x0022a400080011ff */
[----:B--2---:R-:W-:Y:S05]  /*9ec0*/  @!P0 NANOSLEEP.SYNCS 0x989680 ;  /* 0x009896800000895d */ /* 0x004fea0003900000 */
[----:B------:R-:W2:Y:S02]  /*9ed0*/  @!P0 SYNCS.PHASECHK.TRANS64 P0, [R4+URZ+0x120], R5 ;  /* 0x00012005040085a7 */ /* 0x000ea400080010ff */
[----:B--2---:R-:W-:Y:S05]  /*9ee0*/  @!P0 BRA `(.L_x_187) ;  /* 0xfffffffc00f08947 */ /* 0x004fea000383ffff */
[----:B------:R-:W-:Y:S05]  /*9ef0*/  BRA `(.L_x_188) ;  /* 0xffffffa000107947 */ /* 0x000fea000383ffff */
.L_x_73:
[----:B------:R-:W-:-:S07]  /*9f00*/  MOV R4, UR25 ;  /* 0x0000001900047c02 */ /* 0x000fce0008000f00 */
.L_x_189:
[----:B-1----:R1:W2:Y:S02]  /*9f10*/  SYNCS.PHASECHK.TRANS64.TRYWAIT P0, [R4+URZ+0x140], R5 ;  /* 0x00014005040075a7 */ /* 0x0022a400080011ff */
[----:B--2---:R-:W-:Y:S05]  /*9f20*/  @!P0 NANOSLEEP.SYNCS 0x989680 ;  /* 0x009896800000895d */ /* 0x004fea0003900000 */
[----:B------:R-:W2:Y:S02]  /*9f30*/  @!P0 SYNCS.PHASECHK.TRANS64 P0, [R4+URZ+0x140], R5 ;  /* 0x00014005040085a7 */ /* 0x000ea400080010ff */
[----:B--2---:R-:W-:Y:S05]  /*9f40*/  @!P0 BRA `(.L_x_189) ;  /* 0xfffffffc00f08947 */ /* 0x004fea000383ffff */
[----:B------:R-:W-:Y:S05]  /*9f50*/  BRA `(.L_x_72) ;  /* 0xffffffa000307947 */ /* 0x000fea000383ffff */
.L_x_77:
[----:B-1----:R-:W-:Y:S07]  /*9f60*/  MOV R4, UR18 ;  /* 0x0000001200047c02 */ /* 0x002fee0008000f00 */
.L_x_190:
[----:B-1----:R1:W2:Y:S02]  /*9f70*/  SYNCS.PHASECHK.TRANS64.TRYWAIT P0, [R4+URZ], R6 ;  /* 0x00000006040075a7 */ /* 0x0022a400080011ff */
[----:B--2---:R-:W-:Y:S05]  /*9f80*/  @!P0 NANOSLEEP.SYNCS 0x989680 ;  /* 0x009896800000895d */ /* 0x004fea0003900000 */
[----:B------:R-:W2:Y:S02]  /*9f90*/  @!P0 SYNCS.PHASECHK.TRANS64 P0, [R4+URZ], R6 ;  /* 0x00000006040085a7 */ /* 0x000ea400080010ff */
[----:B--2---:R-:W-:Y:S05]  /*9fa0*/  @!P0 BRA `(.L_x_190) ;  /* 0xfffffffc00f08947 */ /* 0x004fea000383ffff */
[----:B------:R-:W-:Y:S05]  /*9fb0*/  BRA `(.L_x_76) ;  /* 0xffffffa000547947 */ /* 0x000fea000383ffff */
.L_x_81:
[----:B--2---:R-:W-:-:S07]  /*9fc0*/  MOV R0, UR4 ;  /* 0x0000000400007c02 */ /* 0x004fce0008000f00 */
.L_x_191:
[----:B--2---:R2:W3:Y:S02]  /*9fd0*/  SYNCS.PHASECHK.TRANS64.TRYWAIT P0, [R0+URZ], R2 ;  /* 0x00000002000075a7 */ /* 0x0044e400080011ff */
[----:B---3--:R-:W-:Y:S05]  /*9fe0*/  @!P0 NANOSLEEP.SYNCS 0x989680 ;  /* 0x009896800000895d */ /* 0x008fea0003900000 */
[----:B------:R-:W3:Y:S02]  /*9ff0*/  @!P0 SYNCS.PHASECHK.TRANS64 P0, [R0+URZ], R2 ;  /* 0x00000002000085a7 */ /* 0x000ee400080010ff */
[----:B---3--:R-:W-:Y:S05]  /*a000*/  @!P0 BRA `(.L_x_191) ;  /* 0xfffffffc00f08947 */ /* 0x008fea000383ffff */
[----:B------:R-:W-:Y:S05]  /*a010*/  BRA `(.L_x_192) ;  /* 0xffffffa4005c7947 */ /* 0x000fea000383ffff */
.L_x_84:
[----:B------:R-:W-:-:S07]  /*a020*/  MOV R0, UR20 ;  /* 0x0000001400007c02 */ /* 0x000fce0008000f00 */
.L_x_193:
[----:B--2---:R2:W3:Y:S02]  /*a030*/  SYNCS.PHASECHK.TRANS64.TRYWAIT P1, [R0+URZ+0x150], R2 ;  /* 0x00015002000075a7 */ /* 0x0044e400080211ff */
[----:B---3--:R-:W-:Y:S05]  /*a040*/  @!P1 NANOSLEEP.SYNCS 0x989680 ;  /* 0x009896800000995d */ /* 0x008fea0003900000 */
[----:B------:R-:W3:Y:S02]  /*a050*/  @!P1 SYNCS.PHASECHK.TRANS64 P1, [R0+URZ+0x150], R2 ;  /* 0x00015002000095a7 */ /* 0x000ee400080210ff */
[----:B---3--:R-:W-:Y:S05]  /*a060*/  @!P1 BRA `(.L_x_193) ;  /* 0xfffffffc00f09947 */ /* 0x008fea000383ffff */
[----:B------:R-:W-:Y:S05]  /*a070*/  BRA `(.L_x_194) ;  /* 0xffffffa400a87947 */ /* 0x000fea000383ffff */
.L_x_89:
[----:B------:R-:W-:Y:S07]  /*a080*/  MOV R2, UR31 ;  /* 0x0000001f00027c02 */ /* 0x000fee0008000f00 */
.L_x_195:
[----:B-1----:R1:W2:Y:S02]  /*a090*/  SYNCS.PHASECHK.TRANS64.TRYWAIT P0, [R2+URZ+0x120], R3 ;  /* 0x00012003020075a7 */ /* 0x0022a400080011ff */
[----:B--2---:R-:W-:Y:S05]  /*a0a0*/  @!P0 NANOSLEEP.SYNCS 0x989680 ;  /* 0x009896800000895d */ /* 0x004fea0003900000 */
[----:B------:R-:W2:Y:S02]  /*a0b0*/  @!P0 SYNCS.PHASECHK.TRANS64 P0, [R2+URZ+0x120], R3 ;  /* 0x00012003020085a7 */ /* 0x000ea400080010ff */
[----:B--2---:R-:W-:Y:S05]  /*a0c0*/  @!P0 BRA `(.L_x_195) ;  /* 0xfffffffc00f08947 */ /* 0x004fea000383ffff */
[----:B------:R-:W-:Y:S05]  /*a0d0*/  BRA `(.L_x_196) ;  /* 0xffffffa800fc7947 */ /* 0x000fea000383ffff */
.L_x_92:
[----:B------:R-:W-:Y:S07]  /*a0e0*/  MOV R2, UR31 ;  /* 0x0000001f00027c02 */ /* 0x000fee0008000f00 */
.L_x_197:
[----:B-1----:R1:W2:Y:S02]  /*a0f0*/  SYNCS.PHASECHK.TRANS64.TRYWAIT P2, [R2+URZ+0x118], R3 ;  /* 0x00011803020075a7 */ /* 0x0022a400080411ff */
[----:B--2---:R-:W-:Y:S05]  /*a100*/  @!P2 NANOSLEEP.SYNCS 0x989680 ;  /* 0x009896800000a95d */ /* 0x004fea0003900000 */
[----:B------:R-:W2:Y:S02]  /*a110*/  @!P2 SYNCS.PHASECHK.TRANS64 P2, [R2+URZ+0x118], R3 ;  /* 0x000118030200a5a7 */ /* 0x000ea400080410ff */
[----:B--2---:R-:W-:Y:S05]  /*a120*/  @!P2 BRA `(.L_x_197) ;  /* 0xfffffffc00f0a947 */ /* 0x004fea000383ffff */
[----:B------:R-:W-:Y:S05]  /*a130*/  BRA `(.L_x_91) ;  /* 0xffffffb000607947 */ /* 0x000fea000383ffff */
.L_x_95:
[----:B-1----:R-:W-:Y:S07]  /*a140*/  MOV R2, UR31 ;  /* 0x0000001f00027c02 */ /* 0x002fee0008000f00 */
.L_x_198:
[----:B-1----:R1:W2:Y:S02]  /*a150*/  SYNCS.PHASECHK.TRANS64.TRYWAIT P1, [R2+URZ+0xf0], R8 ;  /* 0x0000f008020075a7 */ /* 0x0022a400080211ff */
[----:B--2---:R-:W-:Y:S05]  /*a160*/  @!P1 NANOSLEEP.SYNCS 0x989680 ;  /* 0x009896800000995d */ /* 0x004fea0003900000 */
[----:B------:R-:W2:Y:S02]  /*a170*/  @!P1 SYNCS.PHASECHK.TRANS64 P1, [R2+URZ+0xf0], R8 ;  /* 0x0000f008020095a7 */ /* 0x000ea400080210ff */
[----:B--2---:R-:W-:Y:S05]  /*a180*/  @!P1 BRA `(.L_x_198) ;  /* 0xfffffffc00f09947 */ /* 0x004fea000383ffff */
[----:B------:R-:W-:Y:S05]  /*a190*/  BRA `(.L_x_199) ;  /* 0xffffffb000f07947 */ /* 0x000fea000383ffff */
.L_x_96:
[----:B------:R-:W-:Y:S07]  /*a1a0*/  MOV R2, UR31 ;  /* 0x0000001f00027c02 */ /* 0x000fee0008000f00 */
.L_x_200:
[----:B-1----:R1:W2:Y:S02]  /*a1b0*/  SYNCS.PHASECHK.TRANS64.TRYWAIT P1, [R2+URZ+0xf8], R8 ;  /* 0x0000f808020075a7 */ /* 0x0022a400080211ff */
[----:B--2---:R-:W-:Y:S05]  /*a1c0*/  @!P1 NANOSLEEP.SYNCS 0x989680 ;  /* 0x009896800000995d */ /* 0x004fea0003900000 */
[----:B------:R-:W2:Y:S02]  /*a1d0*/  @!P1 SYNCS.PHASECHK.TRANS64 P1, [R2+URZ+0xf8], R8 ;  /* 0x0000f808020095a7 */ /* 0x000ea400080210ff */
[----:B--2---:R-:W-:Y:S05]  /*a1e0*/  @!P1 BRA `(.L_x_200) ;  /* 0xfffffffc00f09947 */ /* 0x004fea000383ffff */
[----:B------:R-:W-:Y:S05]  /*a1f0*/  BRA `(.L_x_201) ;  /* 0xffffffb400487947 */ /* 0x000fea000383ffff */
.L_x_97:
[----:B------:R-:W-:Y:S07]  /*a200*/  MOV R2, UR31 ;  /* 0x0000001f00027c02 */ /* 0x000fee0008000f00 */
.L_x_202:
[----:B-1----:R1:W2:Y:S02]  /*a210*/  SYNCS.PHASECHK.TRANS64.TRYWAIT P1, [R2+URZ+0x100], R8 ;  /* 0x00010008020075a7 */ /* 0x0022a400080211ff */
[----:B--2---:R-:W-:Y:S05]  /*a220*/  @!P1 NANOSLEEP.SYNCS 0x989680 ;  /* 0x009896800000995d */ /* 0x004fea0003900000 */
[----:B------:R-:W2:Y:S02]  /*a230*/  @!P1 SYNCS.PHASECHK.TRANS64 P1, [R2+URZ+0x100], R8 ;  /* 0x00010008020095a7 */ /* 0x000ea400080210ff */
[----:B--2---:R-:W-:Y:S05]  /*a240*/  @!P1 BRA `(.L_x_202) ;  /* 0xfffffffc00f09947 */ /* 0x004fea000383ffff */
[----:B------:R-:W-:Y:S05]  /*a250*/  BRA `(.L_x_203) ;  /* 0xffffffb400b07947 */ /* 0x000fea000383ffff */
.L_x_98:
[----:B------:R-:W-:Y:S07]  /*a260*/  MOV R2, UR31 ;  /* 0x0000001f00027c02 */ /* 0x000fee0008000f00 */
.L_x_204:
[----:B-1----:R1:W2:Y:S02]  /*a270*/  SYNCS.PHASECHK.TRANS64.TRYWAIT P0, [R2+URZ+0x108], R8 ;  /* 0x00010808020075a7 */ /* 0x0022a400080011ff */
[----:B--2---:R-:W-:Y:S05]  /*a280*/  @!P0 NANOSLEEP.SYNCS 0x989680 ;  /* 0x009896800000895d */ /* 0x004fea0003900000 */
[----:B------:R-:W2:Y:S02]  /*a290*/  @!P0 SYNCS.PHASECHK.TRANS64 P0, [R2+URZ+0x108], R8 ;  /* 0x00010808020085a7 */ /* 0x000ea400080010ff */
[----:B--2---:R-:W-:Y:S05]  /*a2a0*/  @!P0 BRA `(.L_x_204) ;  /* 0xfffffffc00f08947 */ /* 0x004fea000383ffff */
[----:B------:R-:W-:Y:S05]  /*a2b0*/  BRA `(.L_x_205) ;  /* 0xffffffb800207947 */ /* 0x000fea000383ffff */
.L_x_100:
[----:B--2---:R-:W-:-:S07]  /*a2c0*/  MOV R0, UR31 ;  /* 0x0000001f00007c02 */ /* 0x004fce0008000f00 */
.L_x_206:
[----:B-1----:R1:W2:Y:S02]  /*a2d0*/  SYNCS.PHASECHK.TRANS64.TRYWAIT P0, [R0+URZ+0xf0], R2 ;  /* 0x0000f002000075a7 */ /* 0x0022a400080011ff */
[----:B--2---:R-:W-:Y:S05]  /*a2e0*/  @!P0 NANOSLEEP.SYNCS 0x989680 ;  /* 0x009896800000895d */ /* 0x004fea0003900000 */
[----:B------:R-:W2:Y:S02]  /*a2f0*/  @!P0 SYNCS.PHASECHK.TRANS64 P0, [R0+URZ+0xf0], R2 ;  /* 0x0000f002000085a7 */ /* 0x000ea400080010ff */
[----:B--2---:R-:W-:Y:S05]  /*a300*/  @!P0 BRA `(.L_x_206) ;  /* 0xfffffffc00f08947 */ /* 0x004fea000383ffff */
[----:B------:R-:W-:Y:S05]  /*a310*/  BRA `(.L_x_207) ;  /* 0xffffffb800a87947 */ /* 0x000fea000383ffff */
.L_x_101:
[----:B-12---:R-:W-:-:S07]  /*a320*/  MOV R0, UR31 ;  /* 0x0000001f00007c02 */ /* 0x006fce0008000f00 */
.L_x_208:
[----:B-1----:R1:W2:Y:S02]  /*a330*/  SYNCS.PHASECHK.TRANS64.TRYWAIT P0, [R0+URZ+0xf8], R2 ;  /* 0x0000f802000075a7 */ /* 0x0022a400080011ff */
[----:B--2---:R-:W-:Y:S05]  /*a340*/  @!P0 NANOSLEEP.SYNCS 0x989680 ;  /* 0x009896800000895d */ /* 0x004fea0003900000 */
[----:B------:R-:W2:Y:S02]  /*a350*/  @!P0 SYNCS.PHASECHK.TRANS64 P0, [R0+URZ+0xf8], R2 ;  /* 0x0000f802000085a7 */ /* 0x000ea400080010ff */
[----:B--2---:R-:W-:Y:S05]  /*a360*/  @!P0 BRA `(.L_x_208) ;  /* 0xfffffffc00f08947 */ /* 0x004fea000383ffff */
[----:B------:R-:W-:Y:S05]  /*a370*/  BRA `(.L_x_209) ;  /* 0xffffffb800987947 */ /* 0x000fea000383ffff */
.L_x_102:
[----:B-12---:R-:W-:-:S07]  /*a380*/  MOV R0, UR31 ;  /* 0x0000001f00007c02 */ /* 0x006fce0008000f00 */
.L_x_210:
[----:B-1----:R1:W2:Y:S02]  /*a390*/  SYNCS.PHASECHK.TRANS64.TRYWAIT P0, [R0+URZ+0x100], R2 ;  /* 0x00010002000075a7 */ /* 0x0022a400080011ff */
[----:B--2---:R-:W-:Y:S05]  /*a3a0*/  @!P0 NANOSLEEP.SYNCS 0x989680 ;  /* 0x009896800000895d */ /* 0x004fea0003900000 */
[----:B------:R-:W2:Y:S02]  /*a3b0*/  @!P0 SYNCS.PHASECHK.TRANS64 P0, [R0+URZ+0x100], R2 ;  /* 0x00010002000085a7 */ /* 0x000ea400080010ff */
[----:B--2---:R-:W-:Y:S05]  /*a3c0*/  @!P0 BRA `(.L_x_210) ;  /* 0xfffffffc00f08947 */ /* 0x004fea000383ffff */
[----:B------:R-:W-:Y:S05]  /*a3d0*/  BRA `(.L_x_211) ;  /* 0xffffffb800887947 */ /* 0x000fea000383ffff */
.L_x_104:
[----:B------:R-:W-:Y:S07]  /*a3e0*/  MOV R0, UR44 ;  /* 0x0000002c00007c02 */ /* 0x000fee0008000f00 */
.L_x_212:
[----:B-1----:R1:W2:Y:S02]  /*a3f0*/  SYNCS.PHASECHK.TRANS64.TRYWAIT P0, [R0+URZ+0x120], R2 ;  /* 0x00012002000075a7 */ /* 0x0022a400080011ff */
[----:B--2---:R-:W-:Y:S05]  /*a400*/  @!P0 NANOSLEEP.SYNCS 0x989680 ;  /* 0x009896800000895d */ /* 0x004fea0003900000 */
[----:B------:R-:W2:Y:S02]  /*a410*/  @!P0 SYNCS.PHASECHK.TRANS64 P0, [R0+URZ+0x120], R2 ;  /* 0x00012002000085a7 */ /* 0x000ea400080010ff */
[----:B--2---:R-:W-:Y:S05]  /*a420*/  @!P0 BRA `(.L_x_212) ;  /* 0xfffffffc00f08947 */ /* 0x004fea000383ffff */
[----:B------:R-:W-:Y:S05]  /*a430*/  BRA `(.L_x_213) ;  /* 0xffffffbc00647947 */ /* 0x000fea000383ffff */
.L_x_115:
[----:B-1----:R-:W-:Y:S04]  /*a440*/  MOV R2, UR44 ;  /* 0x0000002c00027c02 */ /* 0x002fe80008000f00 */
[----:B------:R1:W3:Y:S03]  /*a450*/  SYNCS.PHASECHK.TRANS64.TRYWAIT P1, [R2+URZ+0xd0], R3 ;  /* 0x0000d003020075a7 */ /* 0x0002e600080211ff */
[----:B---3--:R-:W-:Y:S05]  /*a460*/  @!P1 NANOSLEEP.SYNCS 0x989680 ;  /* 0x009896800000995d */ /* 0x008fea0003900000 */
[----:B------:R-:W3:Y:S02]  /*a470*/  @!P1 SYNCS.PHASECHK.TRANS64 P1, [R2+URZ+0xd0], R3 ;  /* 0x0000d003020095a7 */ /* 0x000ee400080210ff */
[----:B---3--:R-:W-:Y:S05]  /*a480*/  @!P1 BRA `(.L_x_115) ;  /* 0xfffffffc00ec9947 */ /* 0x008fea000383ffff */
[----:B------:R-:W-:Y:S05]  /*a490*/  BRA `(.L_x_114) ;  /* 0xffffffcc00207947 */ /* 0x000fea000383ffff */
.L_x_117:
[----:B-1----:R1:W2:Y:S02]  /*a4a0*/  SYNCS.PHASECHK.TRANS64.TRYWAIT P0, [R63+URZ+0x130], R0 ;  /* 0x000130003f0075a7 */ /* 0x0022a400080011ff */
[----:B--2---:R-:W-:Y:S05]  /*a4b0*/  @!P0 NANOSLEEP.SYNCS 0x989680 ;  /* 0x009896800000895d */ /* 0x004fea0003900000 */
[----:B------:R-:W2:Y:S02]  /*a4c0*/  @!P0 SYNCS.PHASECHK.TRANS64 P0, [R63+URZ+0x130], R0 ;  /* 0x000130003f0085a7 */ /* 0x000ea400080010ff */
[----:B--2---:R-:W-:Y:S05]  /*a4d0*/  @!P0 BRA `(.L_x_117) ;  /* 0xfffffffc00f08947 */ /* 0x004fea000383ffff */
[----:B------:R-:W-:Y:S05]  /*a4e0*/  BRA `(.L_x_116) ;  /* 0xffffffcc00407947 */ /* 0x000fea000383ffff */
.L_x_126:
[----:B--2---:R2:W3:Y:S02]  /*a4f0*/  SYNCS.PHASECHK.TRANS64.TRYWAIT P0, [R4+URZ+0xd0], R0 ;  /* 0x0000d000040075a7 */ /* 0x0044e400080011ff */
[----:B---3--:R-:W-:Y:S05]  /*a500*/  @!P0 NANOSLEEP.SYNCS 0x989680 ;  /* 0x009896800000895d */ /* 0x008fea0003900000 */
[----:B------:R-:W3:Y:S02]  /*a510*/  @!P0 SYNCS.PHASECHK.TRANS64 P0, [R4+URZ+0xd0], R0 ;  /* 0x0000d000040085a7 */ /* 0x000ee400080010ff */
[----:B---3--:R-:W-:Y:S05]  /*a520*/  @!P0 BRA `(.L_x_126) ;  /* 0xfffffffc00f08947 */ /* 0x008fea000383ffff */
[----:B------:R-:W-:Y:S05]  /*a530*/  BRA `(.L_x_125) ;  /* 0xffffffd4005c7947 */ /* 0x000fea000383ffff */
.L_x_134:
[----:B--2---:R2:W3:Y:S02]  /*a540*/  SYNCS.PHASECHK.TRANS64.TRYWAIT P0, [R2+URZ+0xd0], R4 ;  /* 0x0000d004020075a7 */ /* 0x0044e400080011ff */
[----:B---3--:R-:W-:Y:S05]  /*a550*/  @!P0 NANOSLEEP.SYNCS 0x989680 ;  /* 0x009896800000895d */ /* 0x008fea0003900000 */
[----:B------:R-:W3:Y:S02]  /*a560*/  @!P0 SYNCS.PHASECHK.TRANS64 P0, [R2+URZ+0xd0], R4 ;  /* 0x0000d004020085a7 */ /* 0x000ee400080010ff */
[----:B---3--:R-:W-:Y:S05]  /*a570*/  @!P0 BRA `(.L_x_134) ;  /* 0xfffffffc00f08947 */ /* 0x008fea000383ffff */
[----:B------:R-:W-:Y:S05]  /*a580*/  BRA `(.L_x_133) ;  /* 0xffffffdc007c7947 */ /* 0x000fea000383ffff */
.L_x_142:
[----:B--2---:R2:W3:Y:S02]  /*a590*/  SYNCS.PHASECHK.TRANS64.TRYWAIT P0, [R3+URZ+0xd0], R0 ;  /* 0x0000d000030075a7 */ /* 0x0044e400080011ff */
[----:B---3--:R-:W-:Y:S05]  /*a5a0*/  @!P0 NANOSLEEP.SYNCS 0x989680 ;  /* 0x009896800000895d */ /* 0x008fea0003900000 */
[----:B------:R-:W3:Y:S02]  /*a5b0*/  @!P0 SYNCS.PHASECHK.TRANS64 P0, [R3+URZ+0xd0], R0 ;  /* 0x0000d000030085a7 */ /* 0x000ee400080010ff */
[----:B---3--:R-:W-:Y:S05]  /*a5c0*/  @!P0 BRA `(.L_x_142) ;  /* 0xfffffffc00f08947 */ /* 0x008fea000383ffff */
[----:B------:R-:W-:Y:S05]  /*a5d0*/  BRA `(.L_x_141) ;  /* 0xffffffe400987947 */ /* 0x000fea000383ffff */
        .weak           $__internal_0_$__cuda_sm10x_tcgen05_guardrail_trap_col_being_dealloced_not_returned_by_alloc
        .type           $__internal_0_$__cuda_sm10x_tcgen05_guardrail_trap_col_being_dealloced_not_returned_by_alloc,@function
        .size           $__internal_0_$__cuda_sm10x_tcgen05_guardrail_trap_col_being_dealloced_not_returned_by_alloc,($__internal_1_$__cuda_sm10x_tcgen05_guardrail_trap_phase_invalid_during_alloc - $__internal_0_$__cuda_sm10x_tcgen05_guardrail_trap_col_being_dealloced_not_returned_by_alloc)
$__internal_0_$__cuda_sm10x_tcgen05_guardrail_trap_col_being_dealloced_not_returned_by_alloc:
[----:B------:R-:W-:Y:S05]  /*a5e0*/  BPT.TRAP 0x1 ;  /* 0x000000040000795c */ /* 0x000fea0000300000 */
[----:B------:R-:W-:-:S04]  /*a5f0*/  HFMA2 R3, -RZ, RZ, 0, 0 ;  /* 0x00000000ff037431 */ /* 0x000fc800000001ff */
[----:B------:R-:W-:Y:S05]  /*a600*/  RET.REL.NODEC R2 `(_ZN7cutlass13device_kernelINS_4conv6kernel13ConvUniversalINS1_16ConvProblemShapeILNS1_8OperatorE0ELi2EEENS1_10collective14CollectiveConvINS1_47MainloopSm100TmaUmmaWarpSpecializedImplicitGemmILS5_0ELi13ELi2ELi1ELi2EN4cute5tupleIJNSA_1CILi2EEENSC_ILi1EEESE_EEEEENSB_IJNSC_ILi128EEESH_NSB_IJNSC_ILi64EEEEEEEEENS_10bfloat16_tESL_NSA_8TiledMMAINSA_8MMA_AtomIJNSA_26SM100_MMA_F16BF16_2x1SM_SSISL_SL_fLi128ELi128ELNSA_4UMMA5MajorE0ELSQ_0ELNSP_7ScaleInE0ELSR_0EEEEEENSA_6LayoutINSB_IJSE_SE_SE_EEENSB_IJNSC_ILi0EEESW_SW_EEEEENSB_IJNSA_10UnderscoreESZ_SZ_EEEEENS7_6detail27Sm100ImplicitGemmTileTraitsINSA_25SM100_TMA_2SM_LOAD_IM2COLENSA_14ComposedLayoutINSA_7SwizzleILi3ELi4ELi3EEENSA_18smem_ptr_flag_bitsILi16EEENSU_INSB_IJNSC_ILi8EEESI_EEENSB_IJSI_SE_EEEEEEEvEENS13_INSA_18SM100_TMA_2SM_LOADES1E_vEEEENS_8epilogue10collective18CollectiveEpilogueINS1J_23Sm100TmaWarpSpecializedILi4ELi2ELi16ELb1ELb0EEEJNSB_IJSI_SH_SJ_EEENSB_IJNSU_ISI_SE_EENSU_INSB_IJNSC_ILi16EEESD_EEENSB_IJSE_SI_EEEEEEEESL_NSB_IJNSB_IJlllEEESE_SW_EEESL_S1W_NS1J_6fusion15FusionCallbacksIS1N_NS1X_17LinearCombinationISL_fSL_fLNS_15FloatRoundStyleE2EEES1O_S1U_JEEENSA_5SM1004TMEM4LOAD26SM100_TMEM_LOAD_32dp32b16xENSA_20SM90_TMA_LOAD_IM2COLENS15_INS16_ILi1ELi4ELi3EEES19_NSU_INSB_IJS1A_S1Q_EEENSB_IJS1Q_SE_EEEEEEENSA_39AutoVectorizingCopyWithAssumedAlignmentILi128EEENSA_21SM90_TMA_STORE_IM2COLES2C_S2E_S2E_EEEvvEEEEvNT_6ParamsE) ;  /* 0xffffff58027c7950 */ /* 0x000fea0003c3ffff */
        .weak           $__internal_1_$__cuda_sm10x_tcgen05_guardrail_trap_phase_invalid_during_alloc
        .type           $__internal_1_$__cuda_sm10x_tcgen05_guardrail_trap_phase_invalid_during_alloc,@function
        .size           $__internal_1_$__cuda_sm10x_tcgen05_guardrail_trap_phase_invalid_during_alloc,($__internal_2_$__cuda_sm10x_tcgen05_guardrail_trap_unallocated_columns_being_dealloced - $__internal_1_$__cuda_sm10x_tcgen05_guardrail_trap_phase_invalid_during_alloc)
$__internal_1_$__cuda_sm10x_tcgen05_guardrail_trap_phase_invalid_during_alloc:
[----:B------:R-:W-:Y:S05]  /*a610*/  BPT.TRAP 0x1 ;  /* 0x000000040000795c */ /* 0x000fea0000300000 */
[----:B------:R-:W-:-:S04]  /*a620*/  MOV R5, 0x0 ;  /* 0x0000000000057802 */ /* 0x000fc80000000f00 */
[----:B------:R-:W-:Y:S05]  /*a630*/  RET.REL.NODEC R4 `(_ZN7cutlass13device_kernelINS_4conv6kernel13ConvUniversalINS1_16ConvProblemShapeILNS1_8OperatorE0ELi2EEENS1_10collective14CollectiveConvINS1_47MainloopSm100TmaUmmaWarpSpecializedImplicitGemmILS5_0ELi13ELi2ELi1ELi2EN4cute5tupleIJNSA_1CILi2EEENSC_ILi1EEESE_EEEEENSB_IJNSC_ILi128EEESH_NSB_IJNSC_ILi64EEEEEEEEENS_10bfloat16_tESL_NSA_8TiledMMAINSA_8MMA_AtomIJNSA_26SM100_MMA_F16BF16_2x1SM_SSISL_SL_fLi128ELi128ELNSA_4UMMA5MajorE0ELSQ_0ELNSP_7ScaleInE0ELSR_0EEEEEENSA_6LayoutINSB_IJSE_SE_SE_EEENSB_IJNSC_ILi0EEESW_SW_EEEEENSB_IJNSA_10UnderscoreESZ_SZ_EEEEENS7_6detail27Sm100ImplicitGemmTileTraitsINSA_25SM100_TMA_2SM_LOAD_IM2COLENSA_14ComposedLayoutINSA_7SwizzleILi3ELi4ELi3EEENSA_18smem_ptr_flag_bitsILi16EEENSU_INSB_IJNSC_ILi8EEESI_EEENSB_IJSI_SE_EEEEEEEvEENS13_INSA_18SM100_TMA_2SM_LOADES1E_vEEEENS_8epilogue10collective18CollectiveEpilogueINS1J_23Sm100TmaWarpSpecializedILi4ELi2ELi16ELb1ELb0EEEJNSB_IJSI_SH_SJ_EEENSB_IJNSU_ISI_SE_EENSU_INSB_IJNSC_ILi16EEESD_EEENSB_IJSE_SI_EEEEEEEESL_NSB_IJNSB_IJlllEEESE_SW_EEESL_S1W_NS1J_6fusion15FusionCallbacksIS1N_NS1X_17LinearCombinationISL_fSL_fLNS_15FloatRoundStyleE2EEES1O_S1U_JEEENSA_5SM1004TMEM4LOAD26SM100_TMEM_LOAD_32dp32b16xENSA_20SM90_TMA_LOAD_IM2COLENS15_INS16_ILi1ELi4ELi3EEES19_NSU_INSB_IJS1A_S1Q_EEENSB_IJS1Q_SE_EEEEEEENSA_39AutoVectorizingCopyWithAssumedAlignmentILi128EEENSA_21SM90_TMA_STORE_IM2COLES2C_S2E_S2E_EEEvvEEEEvNT_6ParamsE) ;  /* 0xffffff5804707950 */ /* 0x000fea0003c3ffff */
        .weak           $__internal_2_$__cuda_sm10x_tcgen05_guardrail_trap_unallocated_columns_being_dealloced
        .type           $__internal_2_$__cuda_sm10x_tcgen05_guardrail_trap_unallocated_columns_being_dealloced,@function
        .size           $__internal_2_$__cuda_sm10x_tcgen05_guardrail_trap_unallocated_columns_being_dealloced,(.L_x_215 - $__internal_2_$__cuda_sm10x_tcgen05_guardrail_trap_unallocated_columns_being_dealloced)
$__internal_2_$__cuda_sm10x_tcgen05_guardrail_trap_unallocated_columns_being_dealloced:
[----:B------:R-:W-:Y:S05]  /*a640*/  BPT.TRAP 0x1 ;  /* 0x000000040000795c */ /* 0x000fea0000300000 */
[----:B------:R-:W-:-:S04]  /*a650*/  HFMA2 R3, -RZ, RZ, 0, 0 ;  /* 0x00000000ff037431 */ /* 0x000fc800000001ff */
[----:B------:R-:W-:Y:S05]  /*a660*/  RET.REL.NODEC R2 `(_ZN7cutlass13device_kernelINS_4conv6kernel13ConvUniversalINS1_16ConvProblemShapeILNS1_8OperatorE0ELi2EEENS1_10collective14CollectiveConvINS1_47MainloopSm100TmaUmmaWarpSpecializedImplicitGemmILS5_0ELi13ELi2ELi1ELi2EN4cute5tupleIJNSA_1CILi2EEENSC_ILi1EEESE_EEEEENSB_IJNSC_ILi128EEESH_NSB_IJNSC_ILi64EEEEEEEEENS_10bfloat16_tESL_NSA_8TiledMMAINSA_8MMA_AtomIJNSA_26SM100_MMA_F16BF16_2x1SM_SSISL_SL_fLi128ELi128ELNSA_4UMMA5MajorE0ELSQ_0ELNSP_7ScaleInE0ELSR_0EEEEEENSA_6LayoutINSB_IJSE_SE_SE_EEENSB_IJNSC_ILi0EEESW_SW_EEEEENSB_IJNSA_10UnderscoreESZ_SZ_EEEEENS7_6detail27Sm100ImplicitGemmTileTraitsINSA_25SM100_TMA_2SM_LOAD_IM2COLENSA_14ComposedLayoutINSA_7SwizzleILi3ELi4ELi3EEENSA_18smem_ptr_flag_bitsILi16EEENSU_INSB_IJNSC_ILi8EEESI_EEENSB_IJSI_SE_EEEEEEEvEENS13_INSA_18SM100_TMA_2SM_LOADES1E_vEEEENS_8epilogue10collective18CollectiveEpilogueINS1J_23Sm100TmaWarpSpecializedILi4ELi2ELi16ELb1ELb0EEEJNSB_IJSI_SH_SJ_EEENSB_IJNSU_ISI_SE_EENSU_INSB_IJNSC_ILi16EEESD_EEENSB_IJSE_SI_EEEEEEEESL_NSB_IJNSB_IJlllEEESE_SW_EEESL_S1W_NS1J_6fusion15FusionCallbacksIS1N_NS1X_17LinearCombinationISL_fSL_fLNS_15FloatRoundStyleE2EEES1O_S1U_JEEENSA_5SM1004TMEM4LOAD26SM100_TMEM_LOAD_32dp32b16xENSA_20SM90_TMA_LOAD_IM2COLENS15_INS16_ILi1ELi4ELi3EEES19_NSU_INSB_IJS1A_S1Q_EEENSB_IJS1Q_SE_EEEEEEENSA_39AutoVectorizingCopyWithAssumedAlignmentILi128EEENSA_21SM90_TMA_STORE_IM2COLES2C_S2E_S2E_EEEvvEEEEvNT_6ParamsE) ;  /* 0xffffff5802647950 */ /* 0x000fea0003c3ffff */
.L_x_214:
[----:B------:R-:W-:-:S00]  /*a670*/  BRA `(.L_x_214) ;  /* 0xfffffffc00fc7947 */ /* 0x000fc0000383ffff */
[----:B------:R-:W-:-:S00]  /*a680*/  NOP ;  /* 0x0000000000007918 */ /* 0x000fc00000000000 */
[----:B------:R-:W-:-:S00]  /*a690*/  NOP ;  /* 0x0000000000007918 */ /* 0x000fc00000000000 */
[----:B------:R-:W-:-:S00]  /*a6a0*/  NOP ;  /* 0x0000000000007918 */ /* 0x000fc00000000000 */
[----:B------:R-:W-:-:S00]  /*a6b0*/  NOP ;  /* 0x0000000000007918 */ /* 0x000fc00000000000 */
[----:B------:R-:W-:-:S00]  /*a6c0*/  NOP ;  /* 0x0000000000007918 */ /* 0x000fc00000000000 */
[----:B------:R-:W-:-:S00]  /*a6d0*/  NOP ;  /* 0x0000000000007918 */ /* 0x000fc00000000000 */
[----:B------:R-:W-:-:S00]  /*a6e0*/  NOP ;  /* 0x0000000000007918 */ /* 0x000fc00000000000 */
[----:B------:R-:W-:-:S00]  /*a6f0*/  NOP ;  /* 0x0000000000007918 */ /* 0x000fc00000000000 */
.L_x_215:


//--------------------- .nv.global.init           --------------------------
	.section	.nv.global.init,"aw",@progbits
.nv.global.init:
	.type		$str$29,@object
	.size		$str$29,($str$30 - $str$29)
$str$29:
        /*0000*/ 	.byte	0x28, 0x61, 0x64, 0x64, 0x72, 0x65, 0x73, 0x73, 0x20, 0x26, 0x20, 0x6d, 0x61, 0x73, 0x6b, 0x29
        /*0010*/ 	.byte	0x20, 0x3d, 0x3d, 0x20, 0x30, 0x00
	.type		$str$30,@object
	.size		$str$30,($str$28 - $str$30)
$str$30:
        /*0016*/ 	.byte	0x2f, 0x74, 0x6d, 0x70, 0x2f, 0x63, 0x75, 0x74, 0x6c, 0x61, 0x73, 0x73, 0x5f, 0x73, 0x77, 0x65
        /*0026*/ 	.byte	0x65, 0x70, 0x5f, 0x73, 0x72, 0x63, 0x2f, 0x69, 0x6e, 0x63, 0x6c, 0x75, 0x64, 0x65, 0x2f, 0x63
        /*0036*/ 	.byte	0x75, 0x74, 0x65, 0x2f, 0x70, 0x6f, 0x69, 0x6e, 0x74, 0x65, 0x72, 0x5f, 0x66, 0x6c, 0x61, 0x67
        /*0046*/ 	.byte	0x67, 0x65, 0x64, 0x2e, 0x68, 0x70, 0x70, 0x00
	.type		$str$28,@object
	.size		$str$28,($str$27 - $str$28)
$str$28:
        /*004e*/ 	.byte	0x2f, 0x74, 0x6d, 0x70, 0x2f, 0x63, 0x75, 0x74, 0x6c, 0x61, 0x73, 0x73, 0x5f, 0x73, 0x77, 0x65
        /*005e*/ 	.byte	0x65, 0x70, 0x5f, 0x73, 0x72, 0x63, 0x2f, 0x69, 0x6e, 0x63, 0x6c, 0x75, 0x64, 0x65, 0x2f, 0x63
        /*006e*/ 	.byte	0x75, 0x74, 0x65, 0x2f, 0x61, 0x74, 0x6f, 0x6d, 0x2f, 0x63, 0x6f, 0x70, 0x79, 0x5f, 0x74, 0x72
        /*007e*/ 	.byte	0x61, 0x69, 0x74, 0x73, 0x5f, 0x73, 0x6d, 0x31, 0x30, 0x30, 0x2e, 0x68, 0x70, 0x70, 0x00
	.type		$str$27,@object
	.size		$str$27,(__unnamed_1 - $str$27)
$str$27:
        /*008d*/ 	.byte	0x28, 0x28, 0x75, 0x69, 0x6e, 0x74, 0x33, 0x32, 0x5f, 0x74, 0x28, 0x74, 0x68, 0x72, 0x65, 0x61
        /*009d*/ 	.byte	0x64, 0x49, 0x64, 0x78, 0x2e, 0x78, 0x29, 0x20, 0x2f, 0x20, 0x33, 0x32, 0x29, 0x20, 0x25, 0x20
        /*00ad*/ 	.byte	0x34, 0x29, 0x20, 0x3d, 0x3d, 0x20, 0x28, 0x28, 0x28, 0x74, 0x6d, 0x65, 0x6d, 0x5f, 0x61, 0x64
        /*00bd*/ 	.byte	0x64, 0x72, 0x20, 0x3e, 0x3e, 0x20, 0x31, 0x36, 0x29, 0x20, 0x2f, 0x20, 0x33, 0x32, 0x29, 0x20
        /*00cd*/ 	.byte	0x25, 0x20, 0x34, 0x29, 0x00
	.type		__unnamed_1,@object
	.size		__unnamed_1,(__unnamed_2 - __unnamed_1)
__unnamed_1:
        /*00d2*/ 	.byte	0x61, 0x75, 0x74, 0x6f, 0x20, 0x63, 0x75, 0x74, 0x65, 0x3a, 0x3a, 0x61, 0x73, 0x5f, 0x70, 0x6f
        /* <DEDUP_REMOVED lines=24> */
        /*0262*/ 	.byte	0x43, 0x3c, 0x32, 0x30, 0x34, 0x38, 0x3e, 0x3e, 0x3e, 0x3e, 0x5d, 0x00
	.type		__unnamed_2,@object
	.size		__unnamed_2,(.L_2 - __unnamed_2)
__unnamed_2:
        /* <DEDUP_REMOVED lines=40> */
        /*04ee*/ 	.byte	0x3a, 0x3a, 0x43, 0x3c, 0x30, 0x3e, 0x3e, 0x3e, 0x3e, 0x5d, 0x00
.L_2:


//--------------------- .nv.shared._ZN7cutlass13device_kernelINS_4conv6kernel13ConvUniversalINS1_16ConvProblemShapeILNS1_8OperatorE0ELi2EEENS1_10collective14CollectiveConvINS1_47MainloopSm100TmaUmmaWarpSpecializedImplicitGemmILS5_0ELi13ELi2ELi1ELi2EN4cute5tupleIJNSA_1CILi2EEENSC_ILi1EEESE_EEEEENSB_IJNSC_ILi128EEESH_NSB_IJNSC_ILi64EEEEEEEEENS_10bfloat16_tESL_NSA_8TiledMMAINSA_8MMA_AtomIJNSA_26SM100_MMA_F16BF16_2x1SM_SSISL_SL_fLi128ELi128ELNSA_4UMMA5MajorE0ELSQ_0ELNSP_7ScaleInE0ELSR_0EEEEEENSA_6LayoutINSB_IJSE_SE_SE_EEENSB_IJNSC_ILi0EEESW_SW_EEEEENSB_IJNSA_10UnderscoreESZ_SZ_EEEEENS7_6detail27Sm100ImplicitGemmTileTraitsINSA_25SM100_TMA_2SM_LOAD_IM2COLENSA_14ComposedLayoutINSA_7SwizzleILi3ELi4ELi3EEENSA_18smem_ptr_flag_bitsILi16EEENSU_INSB_IJNSC_ILi8EEESI_EEENSB_IJSI_SE_EEEEEEEvEENS13_INSA_18SM100_TMA_2SM_LOADES1E_vEEEENS_8epilogue10collective18CollectiveEpilogueINS1J_23Sm100TmaWarpSpecializedILi4ELi2ELi16ELb1ELb0EEEJNSB_IJSI_SH_SJ_EEENSB_IJNSU_ISI_SE_EENSU_INSB_IJNSC_ILi16EEESD_EEENSB_IJSE_SI_EEEEEEEESL_NSB_IJNSB_IJlllEEESE_SW_EEESL_S1W_NS1J_6fusion15FusionCallbacksIS1N_NS1X_17LinearCombinationISL_fSL_fLNS_15FloatRoundStyleE2EEES1O_S1U_JEEENSA_5SM1004TMEM4LOAD26SM100_TMEM_LOAD_32dp32b16xENSA_20SM90_TMA_LOAD_IM2COLENS15_INS16_ILi1ELi4ELi3EEES19_NSU_INSB_IJS1A_S1Q_EEENSB_IJS1Q_SE_EEEEEEENSA_39AutoVectorizingCopyWithAssumedAlignmentILi128EEENSA_21SM90_TMA_STORE_IM2COLES2C_S2E_S2E_EEEvvEEEEvNT_6ParamsE --------------------------
	.section	.nv.shared._ZN7cutlass13device_kernelINS_4conv6kernel13ConvUniversalINS1_16ConvProblemShapeILNS1_8OperatorE0ELi2EEENS1_10collective14CollectiveConvINS1_47MainloopSm100TmaUmmaWarpSpecializedImplicitGemmILS5_0ELi13ELi2ELi1ELi2EN4cute5tupleIJNSA_1CILi2EEENSC_ILi1EEESE_EEEEENSB_IJNSC_ILi128EEESH_NSB_IJNSC_ILi64EEEEEEEEENS_10bfloat16_tESL_NSA_8TiledMMAINSA_8MMA_AtomIJNSA_26SM100_MMA_F16BF16_2x1SM_SSISL_SL_fLi128ELi128ELNSA_4UMMA5MajorE0ELSQ_0ELNSP_7ScaleInE0ELSR_0EEEEEENSA_6LayoutINSB_IJSE_SE_SE_EEENSB_IJNSC_ILi0EEESW_SW_EEEEENSB_IJNSA_10UnderscoreESZ_SZ_EEEEENS7_6detail27Sm100ImplicitGemmTileTraitsINSA_25SM100_TMA_2SM_LOAD_IM2COLENSA_14ComposedLayoutINSA_7SwizzleILi3ELi4ELi3EEENSA_18smem_ptr_flag_bitsILi16EEENSU_INSB_IJNSC_ILi8EEESI_EEENSB_IJSI_SE_EEEEEEEvEENS13_INSA_18SM100_TMA_2SM_LOADES1E_vEEEENS_8epilogue10collective18CollectiveEpilogueINS1J_23Sm100TmaWarpSpecializedILi4ELi2ELi16ELb1ELb0EEEJNSB_IJSI_SH_SJ_EEENSB_IJNSU_ISI_SE_EENSU_INSB_IJNSC_ILi16EEESD_EEENSB_IJSE_SI_EEEEEEEESL_NSB_IJNSB_IJlllEEESE_SW_EEESL_S1W_NS1J_6fusion15FusionCallbacksIS1N_NS1X_17LinearCombinationISL_fSL_fLNS_15FloatRoundStyleE2EEES1O_S1U_JEEENSA_5SM1004TMEM4LOAD26SM100_TMEM_LOAD_32dp32b16xENSA_20SM90_TMA_LOAD_IM2COLENS15_INS16_ILi1ELi4ELi3EEES19_NSU_INSB_IJS1A_S1Q_EEENSB_IJS1Q_SE_EEEEEEENSA_39AutoVectorizingCopyWithAssumedAlignmentILi128EEENSA_21SM90_TMA_STORE_IM2COLES2C_S2E_S2E_EEEvvEEEEvNT_6ParamsE,"aw",@nobits
	.sectionflags	@""
	.align	16
	.zero		1024


//--------------------- .nv.shared.reserved.0     --------------------------
	.section	.nv.shared.reserved.0,"aw",@nobits
	.weak		__nv_reservedSMEM_offset_0_alias
	.size		__nv_reservedSMEM_offset_0_alias, 0, 64
	.other		__nv_reservedSMEM_offset_0_alias,@"STO_CUDA_RESERVED_SHARED STV_DEFAULT"
__nv_reservedSMEM_offset_0_alias:
	.zero		0
.nv.shared.reserved.0:
	.zero		64
	.weak		__nv_reservedSMEM_tcgen05_partition
	.type		__nv_reservedSMEM_tcgen05_partition,@object
	.size		__nv_reservedSMEM_tcgen05_partition,(.L_0 - __nv_reservedSMEM_tcgen05_partition)
__nv_reservedSMEM_tcgen05_partition:
	.zero		32
.L_0:


//--------------------- .nv.global                --------------------------
	.section	.nv.global,"aw",@nobits
.nv.global:
	.type		_ZN39_INTERNAL_aa1413ff_4_k_cu_ef6f0d9f_33484cute1_E,@object
	.size		_ZN39_INTERNAL_aa1413ff_4_k_cu_ef6f0d9f_33484cute1_E,(_ZN39_INTERNAL_aa1413ff_4_k_cu_ef6f0d9f_33484cuda3std3__45__cpo6cbeginE - _ZN39_INTERNAL_aa1413ff_4_k_cu_ef6f0d9f_33484cute1_E)
_ZN39_INTERNAL_aa1413ff_4_k_cu_ef6f0d9f_33484cute1_E:
	.zero		1
	.type		_ZN39_INTERNAL_aa1413ff_4_k_cu_ef6f0d9f_33484cuda3std3__45__cpo6cbeginE,@object
	.size		_ZN39_INTERNAL_aa1413ff_4_k_cu_ef6f0d9f_33484cuda3std3__45__cpo6cbeginE,(_ZN39_INTERNAL_aa1413ff_4_k_cu_ef6f0d9f_33484cuda3std3__48in_placeE - _ZN39_INTERNAL_aa1413ff_4_k_cu_ef6f0d9f_33484cuda3std3__45__cpo6cbeginE)
_ZN39_INTERNAL_aa1413ff_4_k_cu_ef6f0d9f_33484cuda3std3__45__cpo6cbeginE:
	.zero		1
	.type		_ZN39_INTERNAL_aa1413ff_4_k_cu_ef6f0d9f_33484cuda3std3__48in_placeE,@object
	.size		_ZN39_INTERNAL_aa1413ff_4_k_cu_ef6f0d9f_33484cuda3std3__48in_placeE,(_ZN39_INTERNAL_aa1413ff_4_k_cu_ef6f0d9f_33484cuda3std6ranges3__45__cpo9iter_moveE - _ZN39_INTERNAL_aa1413ff_4_k_cu_ef6f0d9f_33484cuda3std3__48in_placeE)
_ZN39_INTERNAL_aa1413ff_4_k_cu_ef6f0d9f_33484cuda3std3__48in_placeE:
	.zero		1
	.type		_ZN39_INTERNAL_aa1413ff_4_k_cu_ef6f0d9f_33484cuda3std6ranges3__45__cpo9iter_moveE,@object
	.size		_ZN39_INTERNAL_aa1413ff_4_k_cu_ef6f0d9f_33484cuda3std6ranges3__45__cpo9iter_moveE,(_ZN39_INTERNAL_aa1413ff_4_k_cu_ef6f0d9f_33484cuda3std3__45__cpo5beginE - _ZN39_INTERNAL_aa1413ff_4_k_cu_ef6f0d9f_33484cuda3std6ranges3__45__cpo9iter_moveE)
_ZN39_INTERNAL_aa1413ff_4_k_cu_ef6f0d9f_33484cuda3std6ranges3__45__cpo9iter_moveE:
	.zero		1
	.type		_ZN39_INTERNAL_aa1413ff_4_k_cu_ef6f0d9f_33484cuda3std3__45__cpo5beginE,@object
	.size		_ZN39_INTERNAL_aa1413ff_4_k_cu_ef6f0d9f_33484cuda3std3__45__cpo5beginE,(_ZN39_INTERNAL_aa1413ff_4_k_cu_ef6f0d9f_33484cuda3std3__441_GLOBAL__N__aa1413ff_4_k_cu_ef6f0d9f_33486ignoreE - _ZN39_INTERNAL_aa1413ff_4_k_cu_ef6f0d9f_33484cuda3std3__45__cpo5beginE)
_ZN39_INTERNAL_aa1413ff_4_k_cu_ef6f0d9f_33484cuda3std3__45__cpo5beginE:
	.zero		1
	.type		_ZN39_INTERNAL_aa1413ff_4_k_cu_ef6f0d9f_33484cuda3std3__441_GLOBAL__N__aa1413ff_4_k_cu_ef6f0d9f_33486ignoreE,@object
	.size		_ZN39_INTERNAL_aa1413ff_4_k_cu_ef6f0d9f_33484cuda3std3__441_GLOBAL__N__aa1413ff_4_k_cu_ef6f0d9f_33486ignoreE,(_ZN39_INTERNAL_aa1413ff_4_k_cu_ef6f0d9f_33484cute7productE - _ZN39_INTERNAL_aa1413ff_4_k_cu_ef6f0d9f_33484cuda3std3__441_GLOBAL__N__aa1413ff_4_k_cu_ef6f0d9f_33486ignoreE)
_ZN39_INTERNAL_aa1413ff_4_k_cu_ef6f0d9f_33484cuda3std3__441_GLOBAL__N__aa1413ff_4_k_cu_ef6f0d9f_33486ignoreE:
	.zero		1
	.type		_ZN39_INTERNAL_aa1413ff_4_k_cu_ef6f0d9f_33484cute7productE,@object
	.size		_ZN39_INTERNAL_aa1413ff_4_k_cu_ef6f0d9f_33484cute7productE,(_ZN39_INTERNAL_aa1413ff_4_k_cu_ef6f0d9f_33484cuda3std3__45__cpo3endE - _ZN39_INTERNAL_aa1413ff_4_k_cu_ef6f0d9f_33484cute7productE)
_ZN39_INTERNAL_aa1413ff_4_k_cu_ef6f0d9f_33484cute7productE:
	.zero		1
	.type		_ZN39_INTERNAL_aa1413ff_4_k_cu_ef6f0d9f_33484cuda3std3__45__cpo3endE,@object
	.size		_ZN39_INTERNAL_aa1413ff_4_k_cu_ef6f0d9f_33484cuda3std3__45__cpo3endE,(_ZN39_INTERNAL_aa1413ff_4_k_cu_ef6f0d9f_33484cuda3std3__419piecewise_constructE - _ZN39_INTERNAL_aa1413ff_4_k_cu_ef6f0d9f_33484cuda3std3__45__cpo3endE)
_ZN39_INTERNAL_aa1413ff_4_k_cu_ef6f0d9f_33484cuda3std3__45__cpo3endE:
	.zero		1
	.type		_ZN39_INTERNAL_aa1413ff_4_k_cu_ef6f0d9f_33484cuda3std3__419piecewise_constructE,@object
	.size		_ZN39_INTERNAL_aa1413ff_4_k_cu_ef6f0d9f_33484cuda3std3__419piecewise_constructE,(_ZN39_INTERNAL_aa1413ff_4_k_cu_ef6f0d9f_33484cuda3std3__45__cpo4cendE - _ZN39_INTERNAL_aa1413ff_4_k_cu_ef6f0d9f_33484cuda3std3__419piecewise_constructE)
_ZN39_INTERNAL_aa1413ff_4_k_cu_ef6f0d9f_33484cuda3std3__419piecewise_constructE:
	.zero		1
	.type		_ZN39_INTERNAL_aa1413ff_4_k_cu_ef6f0d9f_33484cuda3std3__45__cpo4cendE,@object
	.size		_ZN39_INTERNAL_aa1413ff_4_k_cu_ef6f0d9f_33484cuda3std3__45__cpo4cendE,(_ZN39_INTERNAL_aa1413ff_4_k_cu_ef6f0d9f_33484cuda3std6ranges3__45__cpo4swapE - _ZN39_INTERNAL_aa1413ff_4_k_cu_ef6f0d9f_33484cuda3std3__45__cpo4cendE)
_ZN39_INTERNAL_aa1413ff_4_k_cu_ef6f0d9f_33484cuda3std3__45__cpo4cendE:
	.zero		1
	.type		_ZN39_INTERNAL_aa1413ff_4_k_cu_ef6f0d9f_33484cuda3std6ranges3__45__cpo4swapE,@object
	.size		_ZN39_INTERNAL_aa1413ff_4_k_cu_ef6f0d9f_33484cuda3std6ranges3__45__cpo4swapE,(.L_10 - _ZN39_INTERNAL_aa1413ff_4_k_cu_ef6f0d9f_33484cuda3std6ranges3__45__cpo4swapE)
_ZN39_INTERNAL_aa1413ff_4_k_cu_ef6f0d9f_33484cuda3std6ranges3__45__cpo4swapE:
	.zero		1
.L_10:


//--------------------- .nv.constant0._ZN7cutlass13device_kernelINS_4conv6kernel13ConvUniversalINS1_16ConvProblemShapeILNS1_8OperatorE0ELi2EEENS1_10collective14CollectiveConvINS1_47MainloopSm100TmaUmmaWarpSpecializedImplicitGemmILS5_0ELi13ELi2ELi1ELi2EN4cute5tupleIJNSA_1CILi2EEENSC_ILi1EEESE_EEEEENSB_IJNSC_ILi128EEESH_NSB_IJNSC_ILi64EEEEEEEEENS_10bfloat16_tESL_NSA_8TiledMMAINSA_8MMA_AtomIJNSA_26SM100_MMA_F16BF16_2x1SM_SSISL_SL_fLi128ELi128ELNSA_4UMMA5MajorE0ELSQ_0ELNSP_7ScaleInE0ELSR_0EEEEEENSA_6LayoutINSB_IJSE_SE_SE_EEENSB_IJNSC_ILi0EEESW_SW_EEEEENSB_IJNSA_10UnderscoreESZ_SZ_EEEEENS7_6detail27Sm100ImplicitGemmTileTraitsINSA_25SM100_TMA_2SM_LOAD_IM2COLENSA_14ComposedLayoutINSA_7SwizzleILi3ELi4ELi3EEENSA_18smem_ptr_flag_bitsILi16EEENSU_INSB_IJNSC_ILi8EEESI_EEENSB_IJSI_SE_EEEEEEEvEENS13_INSA_18SM100_TMA_2SM_LOADES1E_vEEEENS_8epilogue10collective18CollectiveEpilogueINS1J_23Sm100TmaWarpSpecializedILi4ELi2ELi16ELb1ELb0EEEJNSB_IJSI_SH_SJ_EEENSB_IJNSU_ISI_SE_EENSU_INSB_IJNSC_ILi16EEESD_EEENSB_IJSE_SI_EEEEEEEESL_NSB_IJNSB_IJlllEEESE_SW_EEESL_S1W_NS1J_6fusion15FusionCallbacksIS1N_NS1X_17LinearCombinationISL_fSL_fLNS_15FloatRoundStyleE2EEES1O_S1U_JEEENSA_5SM1004TMEM4LOAD26SM100_TMEM_LOAD_32dp32b16xENSA_20SM90_TMA_LOAD_IM2COLENS15_INS16_ILi1ELi4ELi3EEES19_NSU_INSB_IJS1A_S1Q_EEENSB_IJS1Q_SE_EEEEEEENSA_39AutoVectorizingCopyWithAssumedAlignmentILi128EEENSA_21SM90_TMA_STORE_IM2COLES2C_S2E_S2E_EEEvvEEEEvNT_6ParamsE --------------------------
	.section	.nv.constant0._ZN7cutlass13device_kernelINS_4conv6kernel13ConvUniversalINS1_16ConvProblemShapeILNS1_8OperatorE0ELi2EEENS1_10collective14CollectiveConvINS1_47MainloopSm100TmaUmmaWarpSpecializedImplicitGemmILS5_0ELi13ELi2ELi1ELi2EN4cute5tupleIJNSA_1CILi2EEENSC_ILi1EEESE_EEEEENSB_IJNSC_ILi128EEESH_NSB_IJNSC_ILi64EEEEEEEEENS_10bfloat16_tESL_NSA_8TiledMMAINSA_8MMA_AtomIJNSA_26SM100_MMA_F16BF16_2x1SM_SSISL_SL_fLi128ELi128ELNSA_4UMMA5MajorE0ELSQ_0ELNSP_7ScaleInE0ELSR_0EEEEEENSA_6LayoutINSB_IJSE_SE_SE_EEENSB_IJNSC_ILi0EEESW_SW_EEEEENSB_IJNSA_10UnderscoreESZ_SZ_EEEEENS7_6detail27Sm100ImplicitGemmTileTraitsINSA_25SM100_TMA_2SM_LOAD_IM2COLENSA_14ComposedLayoutINSA_7SwizzleILi3ELi4ELi3EEENSA_18smem_ptr_flag_bitsILi16EEENSU_INSB_IJNSC_ILi8EEESI_EEENSB_IJSI_SE_EEEEEEEvEENS13_INSA_18SM100_TMA_2SM_LOADES1E_vEEEENS_8epilogue10collective18CollectiveEpilogueINS1J_23Sm100TmaWarpSpecializedILi4ELi2ELi16ELb1ELb0EEEJNSB_IJSI_SH_SJ_EEENSB_IJNSU_ISI_SE_EENSU_INSB_IJNSC_ILi16EEESD_EEENSB_IJSE_SI_EEEEEEEESL_NSB_IJNSB_IJlllEEESE_SW_EEESL_S1W_NS1J_6fusion15FusionCallbacksIS1N_NS1X_17LinearCombinationISL_fSL_fLNS_15FloatRoundStyleE2EEES1O_S1U_JEEENSA_5SM1004TMEM4LOAD26SM100_TMEM_LOAD_32dp32b16xENSA_20SM90_TMA_LOAD_IM2COLENS15_INS16_ILi1ELi4ELi3EEES19_NSU_INSB_IJS1A_S1Q_EEENSB_IJS1Q_SE_EEEEEEENSA_39AutoVectorizingCopyWithAssumedAlignmentILi128EEENSA_21SM90_TMA_STORE_IM2COLES2C_S2E_S2E_EEEvvEEEEvNT_6ParamsE,"a",@progbits
	.sectionflags	@""
	.align	4
.nv.constant0._ZN7cutlass13device_kernelINS_4conv6kernel13ConvUniversalINS1_16ConvProblemShapeILNS1_8OperatorE0ELi2EEENS1_10collective14CollectiveConvINS1_47MainloopSm100TmaUmmaWarpSpecializedImplicitGemmILS5_0ELi13ELi2ELi1ELi2EN4cute5tupleIJNSA_1CILi2EEENSC_ILi1EEESE_EEEEENSB_IJNSC_ILi128EEESH_NSB_IJNSC_ILi64EEEEEEEEENS_10bfloat16_tESL_NSA_8TiledMMAINSA_8MMA_AtomIJNSA_26SM100_MMA_F16BF16_2x1SM_SSISL_SL_fLi128ELi128ELNSA_4UMMA5MajorE0ELSQ_0ELNSP_7ScaleInE0ELSR_0EEEEEENSA_6LayoutINSB_IJSE_SE_SE_EEENSB_IJNSC_ILi0EEESW_SW_EEEEENSB_IJNSA_10UnderscoreESZ_SZ_EEEEENS7_6detail27Sm100ImplicitGemmTileTraitsINSA_25SM100_TMA_2SM_LOAD_IM2COLENSA_14ComposedLayoutINSA_7SwizzleILi3ELi4ELi3EEENSA_18smem_ptr_flag_bitsILi16EEENSU_INSB_IJNSC_ILi8EEESI_EEENSB_IJSI_SE_EEEEEEEvEENS13_INSA_18SM100_TMA_2SM_LOADES1E_vEEEENS_8epilogue10collective18CollectiveEpilogueINS1J_23Sm100TmaWarpSpecializedILi4ELi2ELi16ELb1ELb0EEEJNSB_IJSI_SH_SJ_EEENSB_IJNSU_ISI_SE_EENSU_INSB_IJNSC_ILi16EEESD_EEENSB_IJSE_SI_EEEEEEEESL_NSB_IJNSB_IJlllEEESE_SW_EEESL_S1W_NS1J_6fusion15FusionCallbacksIS1N_NS1X_17LinearCombinationISL_fSL_fLNS_15FloatRoundStyleE2EEES1O_S1U_JEEENSA_5SM1004TMEM4LOAD26SM100_TMEM_LOAD_32dp32b16xENSA_20SM90_TMA_LOAD_IM2COLENS15_INS16_ILi1ELi4ELi3EEES19_NSU_INSB_IJS1A_S1Q_EEENSB_IJS1Q_SE_EEEEEEENSA_39AutoVectorizingCopyWithAssumedAlignmentILi128EEENSA_21SM90_TMA_STORE_IM2COLES2C_S2E_S2E_EEEvvEEEEvNT_6ParamsE:
	.zero		2944


//--------------------- SYMBOLS --------------------------

	.type		.nv.reservedSmem.offset0,@object
	.size		.nv.reservedSmem.offset0,0x4
	.type		.nv.reservedSmem.cap,@object
	.size		.nv.reservedSmem.cap,0x4
	.type		__assertfail,@function
